//
// Generated by NVIDIA NVVM Compiler
//
// Compiler Build ID: CL-36424714
// Cuda compilation tools, release 13.0, V13.0.88
// Based on NVVM 20.0.0
//

.version 9.0
.target sm_100
.address_size 64

	// .globl	_Z8row_multPiS_S_iii

.visible .entry _Z8row_multPiS_S_iii(
	.param .u64 .ptr .align 1 _Z8row_multPiS_S_iii_param_0,
	.param .u64 .ptr .align 1 _Z8row_multPiS_S_iii_param_1,
	.param .u64 .ptr .align 1 _Z8row_multPiS_S_iii_param_2,
	.param .u32 _Z8row_multPiS_S_iii_param_3,
	.param .u32 _Z8row_multPiS_S_iii_param_4,
	.param .u32 _Z8row_multPiS_S_iii_param_5
)
{
	.reg .pred 	%p<19>;
	.reg .b32 	%r<157>;
	.reg .b64 	%rd<72>;

	ld.param.u64 	%rd12, [_Z8row_multPiS_S_iii_param_0];
	ld.param.u64 	%rd13, [_Z8row_multPiS_S_iii_param_1];
	ld.param.u64 	%rd14, [_Z8row_multPiS_S_iii_param_2];
	ld.param.u32 	%r52, [_Z8row_multPiS_S_iii_param_4];
	ld.param.u32 	%r53, [_Z8row_multPiS_S_iii_param_5];
	cvta.to.global.u64 	%rd1, %rd13;
	cvta.to.global.u64 	%rd2, %rd12;
	cvta.to.global.u64 	%rd3, %rd14;
	setp.lt.s32 	%p1, %r53, 1;
	@%p1 bra 	$L__BB0_26;
	mov.u32 	%r54, %tid.x;
	mul.lo.s32 	%r1, %r52, %r54;
	setp.lt.s32 	%p2, %r52, 1;
	@%p2 bra 	$L__BB0_15;
	and.b32  	%r2, %r52, 7;
	and.b32  	%r3, %r52, 3;
	and.b32  	%r4, %r52, 2147483640;
	and.b32  	%r5, %r52, 1;
	neg.s32 	%r6, %r4;
	shl.b32 	%r7, %r53, 3;
	shl.b32 	%r8, %r53, 2;
	mul.lo.s32 	%r9, %r53, 5;
	mul.lo.s32 	%r10, %r53, 6;
	mul.lo.s32 	%r11, %r53, 7;
	cvt.u64.u32 	%rd4, %r1;
	mov.b32 	%r141, 0;
	shl.b64 	%rd24, %rd4, 2;
	add.s64 	%rd25, %rd24, %rd2;
	add.s64 	%rd6, %rd25, 16;
	mul.wide.u32 	%rd41, %r7, 4;
$L__BB0_3:
	setp.lt.u32 	%p11, %r52, 8;
	add.s32 	%r68, %r141, %r1;
	mul.wide.u32 	%rd23, %r68, 4;
	add.s64 	%rd5, %rd3, %rd23;
	mov.b32 	%r151, 0;
	st.global.u32 	[%rd5], %r151;
	@%p11 bra 	$L__BB0_6;
	add.s32 	%r148, %r53, %r141;
	shl.b32 	%r69, %r53, 1;
	add.s32 	%r147, %r69, %r141;
	mad.lo.s32 	%r146, %r53, 3, %r141;
	add.s32 	%r145, %r8, %r141;
	add.s32 	%r144, %r9, %r141;
	add.s32 	%r143, %r10, %r141;
	add.s32 	%r142, %r11, %r141;
	mul.wide.u32 	%rd26, %r141, 4;
	add.s64 	%rd71, %rd1, %rd26;
	mov.u64 	%rd70, %rd6;
	mov.u32 	%r149, %r6;
$L__BB0_5:
	.pragma "nounroll";
	ld.global.u32 	%r70, [%rd70+-16];
	ld.global.u32 	%r71, [%rd71];
	mul.lo.s32 	%r72, %r71, %r70;
	atom.global.add.u32 	%r73, [%rd5], %r72;
	ld.global.u32 	%r74, [%rd70+-12];
	mul.wide.u32 	%rd27, %r148, 4;
	add.s64 	%rd28, %rd1, %rd27;
	ld.global.u32 	%r75, [%rd28];
	mul.lo.s32 	%r76, %r75, %r74;
	atom.global.add.u32 	%r77, [%rd5], %r76;
	ld.global.u32 	%r78, [%rd70+-8];
	mul.wide.u32 	%rd29, %r147, 4;
	add.s64 	%rd30, %rd1, %rd29;
	ld.global.u32 	%r79, [%rd30];
	mul.lo.s32 	%r80, %r79, %r78;
	atom.global.add.u32 	%r81, [%rd5], %r80;
	ld.global.u32 	%r82, [%rd70+-4];
	mul.wide.u32 	%rd31, %r146, 4;
	add.s64 	%rd32, %rd1, %rd31;
	ld.global.u32 	%r83, [%rd32];
	mul.lo.s32 	%r84, %r83, %r82;
	atom.global.add.u32 	%r85, [%rd5], %r84;
	ld.global.u32 	%r86, [%rd70];
	mul.wide.u32 	%rd33, %r145, 4;
	add.s64 	%rd34, %rd1, %rd33;
	ld.global.u32 	%r87, [%rd34];
	mul.lo.s32 	%r88, %r87, %r86;
	atom.global.add.u32 	%r89, [%rd5], %r88;
	ld.global.u32 	%r90, [%rd70+4];
	mul.wide.u32 	%rd35, %r144, 4;
	add.s64 	%rd36, %rd1, %rd35;
	ld.global.u32 	%r91, [%rd36];
	mul.lo.s32 	%r92, %r91, %r90;
	atom.global.add.u32 	%r93, [%rd5], %r92;
	ld.global.u32 	%r94, [%rd70+8];
	mul.wide.u32 	%rd37, %r143, 4;
	add.s64 	%rd38, %rd1, %rd37;
	ld.global.u32 	%r95, [%rd38];
	mul.lo.s32 	%r96, %r95, %r94;
	atom.global.add.u32 	%r97, [%rd5], %r96;
	ld.global.u32 	%r98, [%rd70+12];
	mul.wide.u32 	%rd39, %r142, 4;
	add.s64 	%rd40, %rd1, %rd39;
	ld.global.u32 	%r99, [%rd40];
	mul.lo.s32 	%r100, %r99, %r98;
	atom.global.add.u32 	%r101, [%rd5], %r100;
	add.s32 	%r149, %r149, 8;
	add.s32 	%r148, %r148, %r7;
	add.s32 	%r147, %r147, %r7;
	add.s32 	%r146, %r146, %r7;
	add.s32 	%r145, %r145, %r7;
	add.s32 	%r144, %r144, %r7;
	add.s32 	%r143, %r143, %r7;
	add.s32 	%r142, %r142, %r7;
	add.s64 	%rd71, %rd71, %rd41;
	add.s64 	%rd70, %rd70, 32;
	setp.ne.s32 	%p12, %r149, 0;
	mov.u32 	%r151, %r4;
	@%p12 bra 	$L__BB0_5;
$L__BB0_6:
	setp.eq.s32 	%p13, %r2, 0;
	@%p13 bra 	$L__BB0_14;
	add.s32 	%r102, %r2, -1;
	setp.lt.u32 	%p14, %r102, 3;
	@%p14 bra 	$L__BB0_9;
	add.s32 	%r103, %r151, %r1;
	mul.wide.u32 	%rd42, %r103, 4;
	add.s64 	%rd43, %rd2, %rd42;
	ld.global.u32 	%r104, [%rd43];
	mad.lo.s32 	%r105, %r151, %r53, %r141;
	mul.wide.u32 	%rd44, %r105, 4;
	add.s64 	%rd45, %rd1, %rd44;
	ld.global.u32 	%r106, [%rd45];
	mul.lo.s32 	%r107, %r106, %r104;
	atom.global.add.u32 	%r108, [%rd5], %r107;
	cvt.u64.u32 	%rd46, %r151;
	add.s64 	%rd47, %rd46, %rd4;
	shl.b64 	%rd48, %rd47, 2;
	add.s64 	%rd49, %rd2, %rd48;
	ld.global.u32 	%r109, [%rd49+4];
	add.s32 	%r110, %r105, %r53;
	mul.wide.u32 	%rd50, %r110, 4;
	add.s64 	%rd51, %rd1, %rd50;
	ld.global.u32 	%r111, [%rd51];
	mul.lo.s32 	%r112, %r111, %r109;
	atom.global.add.u32 	%r113, [%rd5], %r112;
	ld.global.u32 	%r114, [%rd49+8];
	add.s32 	%r115, %r110, %r53;
	mul.wide.u32 	%rd52, %r115, 4;
	add.s64 	%rd53, %rd1, %rd52;
	ld.global.u32 	%r116, [%rd53];
	mul.lo.s32 	%r117, %r116, %r114;
	atom.global.add.u32 	%r118, [%rd5], %r117;
	ld.global.u32 	%r119, [%rd49+12];
	add.s32 	%r120, %r115, %r53;
	mul.wide.u32 	%rd54, %r120, 4;
	add.s64 	%rd55, %rd1, %rd54;
	ld.global.u32 	%r121, [%rd55];
	mul.lo.s32 	%r122, %r121, %r119;
	atom.global.add.u32 	%r123, [%rd5], %r122;
	add.s32 	%r151, %r151, 4;
$L__BB0_9:
	setp.eq.s32 	%p15, %r3, 0;
	@%p15 bra 	$L__BB0_14;
	setp.eq.s32 	%p16, %r3, 1;
	@%p16 bra 	$L__BB0_12;
	add.s32 	%r124, %r151, %r1;
	mul.wide.u32 	%rd56, %r124, 4;
	add.s64 	%rd57, %rd2, %rd56;
	ld.global.u32 	%r125, [%rd57];
	mad.lo.s32 	%r126, %r151, %r53, %r141;
	mul.wide.u32 	%rd58, %r126, 4;
	add.s64 	%rd59, %rd1, %rd58;
	ld.global.u32 	%r127, [%rd59];
	mul.lo.s32 	%r128, %r127, %r125;
	atom.global.add.u32 	%r129, [%rd5], %r128;
	cvt.u64.u32 	%rd60, %r151;
	add.s64 	%rd61, %rd60, %rd4;
	shl.b64 	%rd62, %rd61, 2;
	add.s64 	%rd63, %rd2, %rd62;
	ld.global.u32 	%r130, [%rd63+4];
	add.s32 	%r131, %r126, %r53;
	mul.wide.u32 	%rd64, %r131, 4;
	add.s64 	%rd65, %rd1, %rd64;
	ld.global.u32 	%r132, [%rd65];
	mul.lo.s32 	%r133, %r132, %r130;
	atom.global.add.u32 	%r134, [%rd5], %r133;
	add.s32 	%r151, %r151, 2;
$L__BB0_12:
	setp.eq.s32 	%p17, %r5, 0;
	@%p17 bra 	$L__BB0_14;
	add.s32 	%r135, %r151, %r1;
	mul.wide.u32 	%rd66, %r135, 4;
	add.s64 	%rd67, %rd2, %rd66;
	ld.global.u32 	%r136, [%rd67];
	mad.lo.s32 	%r137, %r151, %r53, %r141;
	mul.wide.u32 	%rd68, %r137, 4;
	add.s64 	%rd69, %rd1, %rd68;
	ld.global.u32 	%r138, [%rd69];
	mul.lo.s32 	%r139, %r138, %r136;
	atom.global.add.u32 	%r140, [%rd5], %r139;
$L__BB0_14:
	add.s32 	%r141, %r141, 1;
	setp.eq.s32 	%p18, %r141, %r53;
	@%p18 bra 	$L__BB0_26;
	bra.uni 	$L__BB0_3;
$L__BB0_15:
	and.b32  	%r42, %r53, 7;
	setp.lt.u32 	%p3, %r53, 8;
	mov.b32 	%r155, 0;
	@%p3 bra 	$L__BB0_18;
	and.b32  	%r155, %r53, 2147483640;
	mov.b32 	%r153, 0;
$L__BB0_17:
	.pragma "nounroll";
	add.s32 	%r57, %r153, %r1;
	mul.wide.s32 	%rd15, %r57, 4;
	add.s64 	%rd16, %rd3, %rd15;
	mov.b32 	%r58, 0;
	st.global.u32 	[%rd16], %r58;
	st.global.u32 	[%rd16+4], %r58;
	st.global.u32 	[%rd16+8], %r58;
	st.global.u32 	[%rd16+12], %r58;
	st.global.u32 	[%rd16+16], %r58;
	st.global.u32 	[%rd16+20], %r58;
	st.global.u32 	[%rd16+24], %r58;
	st.global.u32 	[%rd16+28], %r58;
	add.s32 	%r153, %r153, 8;
	setp.ne.s32 	%p4, %r153, %r155;
	@%p4 bra 	$L__BB0_17;
$L__BB0_18:
	setp.eq.s32 	%p5, %r42, 0;
	@%p5 bra 	$L__BB0_26;
	and.b32  	%r47, %r53, 3;
	setp.lt.u32 	%p6, %r42, 4;
	@%p6 bra 	$L__BB0_21;
	add.s32 	%r59, %r155, %r1;
	mul.wide.s32 	%rd17, %r59, 4;
	add.s64 	%rd18, %rd3, %rd17;
	mov.b32 	%r60, 0;
	st.global.u32 	[%rd18], %r60;
	st.global.u32 	[%rd18+4], %r60;
	st.global.u32 	[%rd18+8], %r60;
	st.global.u32 	[%rd18+12], %r60;
	add.s32 	%r155, %r155, 4;
$L__BB0_21:
	setp.eq.s32 	%p7, %r47, 0;
	@%p7 bra 	$L__BB0_26;
	setp.eq.s32 	%p8, %r47, 1;
	@%p8 bra 	$L__BB0_24;
	add.s32 	%r61, %r155, %r1;
	mul.wide.s32 	%rd19, %r61, 4;
	add.s64 	%rd20, %rd3, %rd19;
	mov.b32 	%r62, 0;
	st.global.u32 	[%rd20], %r62;
	st.global.u32 	[%rd20+4], %r62;
	add.s32 	%r155, %r155, 2;
$L__BB0_24:
	and.b32  	%r63, %r53, 1;
	setp.eq.b32 	%p9, %r63, 1;
	not.pred 	%p10, %p9;
	@%p10 bra 	$L__BB0_26;
	add.s32 	%r64, %r155, %r1;
	mul.wide.s32 	%rd21, %r64, 4;
	add.s64 	%rd22, %rd3, %rd21;
	mov.b32 	%r65, 0;
	st.global.u32 	[%rd22], %r65;
$L__BB0_26:
	ret;

}
	// .globl	_Z8col_multPiS_S_iii
.visible .entry _Z8col_multPiS_S_iii(
	.param .u64 .ptr .align 1 _Z8col_multPiS_S_iii_param_0,
	.param .u64 .ptr .align 1 _Z8col_multPiS_S_iii_param_1,
	.param .u64 .ptr .align 1 _Z8col_multPiS_S_iii_param_2,
	.param .u32 _Z8col_multPiS_S_iii_param_3,
	.param .u32 _Z8col_multPiS_S_iii_param_4,
	.param .u32 _Z8col_multPiS_S_iii_param_5
)
{
	.reg .pred 	%p<20>;
	.reg .b32 	%r<129>;
	.reg .b64 	%rd<73>;

	ld.param.u64 	%rd6, [_Z8col_multPiS_S_iii_param_0];
	ld.param.u64 	%rd7, [_Z8col_multPiS_S_iii_param_1];
	ld.param.u64 	%rd5, [_Z8col_multPiS_S_iii_param_2];
	ld.param.u32 	%r29, [_Z8col_multPiS_S_iii_param_3];
	ld.param.u32 	%r30, [_Z8col_multPiS_S_iii_param_4];
	ld.param.u32 	%r31, [_Z8col_multPiS_S_iii_param_5];
	cvta.to.global.u64 	%rd1, %rd7;
	cvta.to.global.u64 	%rd2, %rd6;
	cvta.to.global.u64 	%rd3, %rd5;
	mov.u32 	%r1, %tid.x;
	setp.lt.s32 	%p1, %r29, 1;
	@%p1 bra 	$L__BB1_26;
	setp.lt.s32 	%p2, %r30, 1;
	@%p2 bra 	$L__BB1_15;
	and.b32  	%r2, %r30, 7;
	mov.b32 	%r118, 0;
	add.s32 	%r45, %r30, -1;
	mul.wide.s32 	%rd66, %r31, 4;
$L__BB1_3:
	ld.param.u64 	%rd72, [_Z8col_multPiS_S_iii_param_2];
	setp.lt.u32 	%p11, %r45, 7;
	mul.lo.s32 	%r4, %r118, %r30;
	add.s32 	%r46, %r4, %r1;
	cvta.to.global.u64 	%rd30, %rd72;
	mul.wide.u32 	%rd31, %r46, 4;
	add.s64 	%rd4, %rd30, %rd31;
	mov.b32 	%r123, 0;
	st.global.u32 	[%rd4], %r123;
	@%p11 bra 	$L__BB1_6;
	and.b32  	%r47, %r30, 2147483640;
	neg.s32 	%r121, %r47;
	mov.u32 	%r119, %r4;
	mov.u32 	%r120, %r1;
$L__BB1_5:
	.pragma "nounroll";
	and.b32  	%r123, %r30, 2147483640;
	mul.wide.u32 	%rd32, %r119, 4;
	add.s64 	%rd33, %rd2, %rd32;
	ld.global.u32 	%r48, [%rd33];
	mul.wide.s32 	%rd34, %r120, 4;
	add.s64 	%rd35, %rd1, %rd34;
	ld.global.u32 	%r49, [%rd35];
	mul.lo.s32 	%r50, %r49, %r48;
	atom.global.add.u32 	%r51, [%rd4], %r50;
	ld.global.u32 	%r52, [%rd33+4];
	mul.wide.s32 	%rd36, %r31, 4;
	add.s64 	%rd37, %rd35, %rd36;
	ld.global.u32 	%r53, [%rd37];
	mul.lo.s32 	%r54, %r53, %r52;
	atom.global.add.u32 	%r55, [%rd4], %r54;
	ld.global.u32 	%r56, [%rd33+8];
	add.s64 	%rd38, %rd37, %rd36;
	ld.global.u32 	%r57, [%rd38];
	mul.lo.s32 	%r58, %r57, %r56;
	atom.global.add.u32 	%r59, [%rd4], %r58;
	ld.global.u32 	%r60, [%rd33+12];
	add.s64 	%rd39, %rd38, %rd36;
	ld.global.u32 	%r61, [%rd39];
	mul.lo.s32 	%r62, %r61, %r60;
	atom.global.add.u32 	%r63, [%rd4], %r62;
	ld.global.u32 	%r64, [%rd33+16];
	add.s64 	%rd40, %rd39, %rd36;
	ld.global.u32 	%r65, [%rd40];
	mul.lo.s32 	%r66, %r65, %r64;
	atom.global.add.u32 	%r67, [%rd4], %r66;
	ld.global.u32 	%r68, [%rd33+20];
	add.s64 	%rd41, %rd40, %rd36;
	ld.global.u32 	%r69, [%rd41];
	mul.lo.s32 	%r70, %r69, %r68;
	atom.global.add.u32 	%r71, [%rd4], %r70;
	ld.global.u32 	%r72, [%rd33+24];
	add.s64 	%rd42, %rd41, %rd36;
	ld.global.u32 	%r73, [%rd42];
	mul.lo.s32 	%r74, %r73, %r72;
	atom.global.add.u32 	%r75, [%rd4], %r74;
	ld.global.u32 	%r76, [%rd33+28];
	add.s64 	%rd43, %rd42, %rd36;
	ld.global.u32 	%r77, [%rd43];
	mul.lo.s32 	%r78, %r77, %r76;
	atom.global.add.u32 	%r79, [%rd4], %r78;
	add.s32 	%r121, %r121, 8;
	shl.b32 	%r80, %r31, 3;
	add.s32 	%r120, %r120, %r80;
	add.s32 	%r119, %r119, 8;
	setp.ne.s32 	%p12, %r121, 0;
	@%p12 bra 	$L__BB1_5;
$L__BB1_6:
	setp.eq.s32 	%p13, %r2, 0;
	@%p13 bra 	$L__BB1_14;
	add.s32 	%r81, %r2, -1;
	setp.lt.u32 	%p14, %r81, 3;
	@%p14 bra 	$L__BB1_9;
	add.s32 	%r82, %r123, %r4;
	mul.wide.u32 	%rd44, %r82, 4;
	add.s64 	%rd45, %rd2, %rd44;
	ld.global.u32 	%r83, [%rd45];
	mad.lo.s32 	%r84, %r123, %r31, %r1;
	mul.wide.s32 	%rd46, %r84, 4;
	add.s64 	%rd47, %rd1, %rd46;
	ld.global.u32 	%r85, [%rd47];
	mul.lo.s32 	%r86, %r85, %r83;
	atom.global.add.u32 	%r87, [%rd4], %r86;
	cvt.u64.u32 	%rd48, %r4;
	cvt.u64.u32 	%rd49, %r123;
	add.s64 	%rd50, %rd49, %rd48;
	shl.b64 	%rd51, %rd50, 2;
	add.s64 	%rd52, %rd2, %rd51;
	ld.global.u32 	%r88, [%rd52+4];
	add.s64 	%rd54, %rd47, %rd66;
	ld.global.u32 	%r89, [%rd54];
	mul.lo.s32 	%r90, %r89, %r88;
	atom.global.add.u32 	%r91, [%rd4], %r90;
	ld.global.u32 	%r92, [%rd52+8];
	add.s64 	%rd55, %rd54, %rd66;
	ld.global.u32 	%r93, [%rd55];
	mul.lo.s32 	%r94, %r93, %r92;
	atom.global.add.u32 	%r95, [%rd4], %r94;
	ld.global.u32 	%r96, [%rd52+12];
	add.s64 	%rd56, %rd55, %rd66;
	ld.global.u32 	%r97, [%rd56];
	mul.lo.s32 	%r98, %r97, %r96;
	atom.global.add.u32 	%r99, [%rd4], %r98;
	add.s32 	%r123, %r123, 4;
$L__BB1_9:
	and.b32  	%r100, %r30, 3;
	setp.eq.s32 	%p15, %r100, 0;
	@%p15 bra 	$L__BB1_14;
	setp.eq.s32 	%p16, %r100, 1;
	@%p16 bra 	$L__BB1_12;
	add.s32 	%r101, %r123, %r4;
	mul.wide.u32 	%rd57, %r101, 4;
	add.s64 	%rd58, %rd2, %rd57;
	ld.global.u32 	%r102, [%rd58];
	mad.lo.s32 	%r103, %r123, %r31, %r1;
	mul.wide.s32 	%rd59, %r103, 4;
	add.s64 	%rd60, %rd1, %rd59;
	ld.global.u32 	%r104, [%rd60];
	mul.lo.s32 	%r105, %r104, %r102;
	atom.global.add.u32 	%r106, [%rd4], %r105;
	cvt.u64.u32 	%rd61, %r4;
	cvt.u64.u32 	%rd62, %r123;
	add.s64 	%rd63, %rd62, %rd61;
	shl.b64 	%rd64, %rd63, 2;
	add.s64 	%rd65, %rd2, %rd64;
	ld.global.u32 	%r107, [%rd65+4];
	add.s64 	%rd67, %rd60, %rd66;
	ld.global.u32 	%r108, [%rd67];
	mul.lo.s32 	%r109, %r108, %r107;
	atom.global.add.u32 	%r110, [%rd4], %r109;
	add.s32 	%r123, %r123, 2;
$L__BB1_12:
	and.b32  	%r111, %r30, 1;
	setp.eq.b32 	%p17, %r111, 1;
	not.pred 	%p18, %p17;
	@%p18 bra 	$L__BB1_14;
	add.s32 	%r112, %r123, %r4;
	mul.wide.u32 	%rd68, %r112, 4;
	add.s64 	%rd69, %rd2, %rd68;
	ld.global.u32 	%r113, [%rd69];
	mad.lo.s32 	%r114, %r123, %r31, %r1;
	mul.wide.s32 	%rd70, %r114, 4;
	add.s64 	%rd71, %rd1, %rd70;
	ld.global.u32 	%r115, [%rd71];
	mul.lo.s32 	%r116, %r115, %r113;
	atom.global.add.u32 	%r117, [%rd4], %r116;
$L__BB1_14:
	add.s32 	%r118, %r118, 1;
	setp.eq.s32 	%p19, %r118, %r29;
	@%p19 bra 	$L__BB1_26;
	bra.uni 	$L__BB1_3;
$L__BB1_15:
	and.b32  	%r19, %r29, 7;
	setp.lt.u32 	%p3, %r29, 8;
	mov.b32 	%r127, 0;
	@%p3 bra 	$L__BB1_18;
	and.b32  	%r127, %r29, 2147483640;
	mov.b32 	%r125, 0;
	mul.wide.s32 	%rd10, %r30, 4;
$L__BB1_17:
	.pragma "nounroll";
	mad.lo.s32 	%r34, %r125, %r30, %r1;
	mul.wide.s32 	%rd8, %r34, 4;
	add.s64 	%rd9, %rd3, %rd8;
	mov.b32 	%r35, 0;
	st.global.u32 	[%rd9], %r35;
	add.s64 	%rd11, %rd9, %rd10;
	st.global.u32 	[%rd11], %r35;
	add.s64 	%rd12, %rd11, %rd10;
	st.global.u32 	[%rd12], %r35;
	add.s64 	%rd13, %rd12, %rd10;
	st.global.u32 	[%rd13], %r35;
	add.s64 	%rd14, %rd13, %rd10;
	st.global.u32 	[%rd14], %r35;
	add.s64 	%rd15, %rd14, %rd10;
	st.global.u32 	[%rd15], %r35;
	add.s64 	%rd16, %rd15, %rd10;
	st.global.u32 	[%rd16], %r35;
	add.s64 	%rd17, %rd16, %rd10;
	st.global.u32 	[%rd17], %r35;
	add.s32 	%r125, %r125, 8;
	setp.ne.s32 	%p4, %r125, %r127;
	@%p4 bra 	$L__BB1_17;
$L__BB1_18:
	setp.eq.s32 	%p5, %r19, 0;
	@%p5 bra 	$L__BB1_26;
	and.b32  	%r24, %r29, 3;
	setp.lt.u32 	%p6, %r19, 4;
	@%p6 bra 	$L__BB1_21;
	mad.lo.s32 	%r36, %r127, %r30, %r1;
	mul.wide.s32 	%rd18, %r36, 4;
	add.s64 	%rd19, %rd3, %rd18;
	mov.b32 	%r37, 0;
	st.global.u32 	[%rd19], %r37;
	mul.wide.s32 	%rd20, %r30, 4;
	add.s64 	%rd21, %rd19, %rd20;
	st.global.u32 	[%rd21], %r37;
	add.s64 	%rd22, %rd21, %rd20;
	st.global.u32 	[%rd22], %r37;
	add.s64 	%rd23, %rd22, %rd20;
	st.global.u32 	[%rd23], %r37;
	add.s32 	%r127, %r127, 4;
$L__BB1_21:
	setp.eq.s32 	%p7, %r24, 0;
	@%p7 bra 	$L__BB1_26;
	setp.eq.s32 	%p8, %r24, 1;
	@%p8 bra 	$L__BB1_24;
	mad.lo.s32 	%r38, %r127, %r30, %r1;
	mul.wide.s32 	%rd24, %r38, 4;
	add.s64 	%rd25, %rd3, %rd24;
	mov.b32 	%r39, 0;
	st.global.u32 	[%rd25], %r39;
	mul.wide.s32 	%rd26, %r30, 4;
	add.s64 	%rd27, %rd25, %rd26;
	st.global.u32 	[%rd27], %r39;
	add.s32 	%r127, %r127, 2;
$L__BB1_24:
	and.b32  	%r40, %r29, 1;
	setp.eq.b32 	%p9, %r40, 1;
	not.pred 	%p10, %p9;
	@%p10 bra 	$L__BB1_26;
	mad.lo.s32 	%r41, %r127, %r30, %r1;
	mul.wide.s32 	%rd28, %r41, 4;
	add.s64 	%rd29, %rd3, %rd28;
	mov.b32 	%r42, 0;
	st.global.u32 	[%rd29], %r42;
$L__BB1_26:
	ret;

}
	// .globl	_Z8ele_multPiS_S_iii
.visible .entry _Z8ele_multPiS_S_iii(
	.param .u64 .ptr .align 1 _Z8ele_multPiS_S_iii_param_0,
	.param .u64 .ptr .align 1 _Z8ele_multPiS_S_iii_param_1,
	.param .u64 .ptr .align 1 _Z8ele_multPiS_S_iii_param_2,
	.param .u32 _Z8ele_multPiS_S_iii_param_3,
	.param .u32 _Z8ele_multPiS_S_iii_param_4,
	.param .u32 _Z8ele_multPiS_S_iii_param_5
)
{
	.reg .pred 	%p<10>;
	.reg .b32 	%r<95>;
	.reg .b64 	%rd<55>;

	ld.param.u64 	%rd8, [_Z8ele_multPiS_S_iii_param_0];
	ld.param.u64 	%rd9, [_Z8ele_multPiS_S_iii_param_1];
	ld.param.u64 	%rd10, [_Z8ele_multPiS_S_iii_param_2];
	ld.param.u32 	%r18, [_Z8ele_multPiS_S_iii_param_4];
	ld.param.u32 	%r19, [_Z8ele_multPiS_S_iii_param_5];
	cvta.to.global.u64 	%rd1, %rd9;
	cvta.to.global.u64 	%rd2, %rd8;
	cvta.to.global.u64 	%rd3, %rd10;
	mov.u32 	%r20, %tid.x;
	mov.u32 	%r1, %tid.y;
	mul.lo.s32 	%r2, %r18, %r20;
	add.s32 	%r3, %r2, %r1;
	mul.wide.s32 	%rd11, %r3, 4;
	add.s64 	%rd12, %rd3, %rd11;
	mov.b32 	%r21, 0;
	st.global.u32 	[%rd12], %r21;
	setp.lt.s32 	%p1, %r18, 1;
	@%p1 bra 	$L__BB2_12;
	mul.wide.u32 	%rd13, %r3, 4;
	add.s64 	%rd4, %rd3, %rd13;
	and.b32  	%r4, %r18, 7;
	setp.lt.u32 	%p2, %r18, 8;
	mov.b32 	%r93, 0;
	@%p2 bra 	$L__BB2_4;
	and.b32  	%r93, %r18, 2147483640;
	neg.s32 	%r91, %r93;
	shl.b32 	%r7, %r19, 3;
	mul.wide.u32 	%rd14, %r2, 4;
	add.s64 	%rd15, %rd14, %rd2;
	add.s64 	%rd54, %rd15, 16;
	mul.wide.s32 	%rd18, %r19, 4;
	mov.u32 	%r90, %r1;
$L__BB2_3:
	.pragma "nounroll";
	ld.global.u32 	%r23, [%rd54+-16];
	mul.wide.s32 	%rd16, %r90, 4;
	add.s64 	%rd17, %rd1, %rd16;
	ld.global.u32 	%r24, [%rd17];
	mul.lo.s32 	%r25, %r24, %r23;
	atom.global.add.u32 	%r26, [%rd4], %r25;
	ld.global.u32 	%r27, [%rd54+-12];
	add.s64 	%rd19, %rd17, %rd18;
	ld.global.u32 	%r28, [%rd19];
	mul.lo.s32 	%r29, %r28, %r27;
	atom.global.add.u32 	%r30, [%rd4], %r29;
	ld.global.u32 	%r31, [%rd54+-8];
	add.s64 	%rd20, %rd19, %rd18;
	ld.global.u32 	%r32, [%rd20];
	mul.lo.s32 	%r33, %r32, %r31;
	atom.global.add.u32 	%r34, [%rd4], %r33;
	ld.global.u32 	%r35, [%rd54+-4];
	add.s64 	%rd21, %rd20, %rd18;
	ld.global.u32 	%r36, [%rd21];
	mul.lo.s32 	%r37, %r36, %r35;
	atom.global.add.u32 	%r38, [%rd4], %r37;
	ld.global.u32 	%r39, [%rd54];
	add.s64 	%rd22, %rd21, %rd18;
	ld.global.u32 	%r40, [%rd22];
	mul.lo.s32 	%r41, %r40, %r39;
	atom.global.add.u32 	%r42, [%rd4], %r41;
	ld.global.u32 	%r43, [%rd54+4];
	add.s64 	%rd23, %rd22, %rd18;
	ld.global.u32 	%r44, [%rd23];
	mul.lo.s32 	%r45, %r44, %r43;
	atom.global.add.u32 	%r46, [%rd4], %r45;
	ld.global.u32 	%r47, [%rd54+8];
	add.s64 	%rd24, %rd23, %rd18;
	ld.global.u32 	%r48, [%rd24];
	mul.lo.s32 	%r49, %r48, %r47;
	atom.global.add.u32 	%r50, [%rd4], %r49;
	ld.global.u32 	%r51, [%rd54+12];
	add.s64 	%rd25, %rd24, %rd18;
	ld.global.u32 	%r52, [%rd25];
	mul.lo.s32 	%r53, %r52, %r51;
	atom.global.add.u32 	%r54, [%rd4], %r53;
	add.s32 	%r91, %r91, 8;
	add.s32 	%r90, %r90, %r7;
	add.s64 	%rd54, %rd54, 32;
	setp.ne.s32 	%p3, %r91, 0;
	@%p3 bra 	$L__BB2_3;
$L__BB2_4:
	setp.eq.s32 	%p4, %r4, 0;
	@%p4 bra 	$L__BB2_12;
	and.b32  	%r13, %r18, 3;
	setp.lt.u32 	%p5, %r4, 4;
	@%p5 bra 	$L__BB2_7;
	add.s32 	%r55, %r93, %r2;
	mul.wide.u32 	%rd26, %r55, 4;
	add.s64 	%rd27, %rd2, %rd26;
	ld.global.u32 	%r56, [%rd27];
	mad.lo.s32 	%r57, %r93, %r19, %r1;
	mul.wide.s32 	%rd28, %r57, 4;
	add.s64 	%rd29, %rd1, %rd28;
	ld.global.u32 	%r58, [%rd29];
	mul.lo.s32 	%r59, %r58, %r56;
	atom.global.add.u32 	%r60, [%rd4], %r59;
	cvt.u64.u32 	%rd30, %r2;
	cvt.u64.u32 	%rd31, %r93;
	add.s64 	%rd32, %rd31, %rd30;
	shl.b64 	%rd33, %rd32, 2;
	add.s64 	%rd34, %rd2, %rd33;
	ld.global.u32 	%r61, [%rd34+4];
	mul.wide.s32 	%rd35, %r19, 4;
	add.s64 	%rd36, %rd29, %rd35;
	ld.global.u32 	%r62, [%rd36];
	mul.lo.s32 	%r63, %r62, %r61;
	atom.global.add.u32 	%r64, [%rd4], %r63;
	ld.global.u32 	%r65, [%rd34+8];
	add.s64 	%rd37, %rd36, %rd35;
	ld.global.u32 	%r66, [%rd37];
	mul.lo.s32 	%r67, %r66, %r65;
	atom.global.add.u32 	%r68, [%rd4], %r67;
	ld.global.u32 	%r69, [%rd34+12];
	add.s64 	%rd38, %rd37, %rd35;
	ld.global.u32 	%r70, [%rd38];
	mul.lo.s32 	%r71, %r70, %r69;
	atom.global.add.u32 	%r72, [%rd4], %r71;
	add.s32 	%r93, %r93, 4;
$L__BB2_7:
	setp.eq.s32 	%p6, %r13, 0;
	@%p6 bra 	$L__BB2_12;
	setp.eq.s32 	%p7, %r13, 1;
	@%p7 bra 	$L__BB2_10;
	add.s32 	%r73, %r93, %r2;
	mul.wide.u32 	%rd39, %r73, 4;
	add.s64 	%rd40, %rd2, %rd39;
	ld.global.u32 	%r74, [%rd40];
	mad.lo.s32 	%r75, %r93, %r19, %r1;
	mul.wide.s32 	%rd41, %r75, 4;
	add.s64 	%rd42, %rd1, %rd41;
	ld.global.u32 	%r76, [%rd42];
	mul.lo.s32 	%r77, %r76, %r74;
	atom.global.add.u32 	%r78, [%rd4], %r77;
	cvt.u64.u32 	%rd43, %r2;
	cvt.u64.u32 	%rd44, %r93;
	add.s64 	%rd45, %rd44, %rd43;
	shl.b64 	%rd46, %rd45, 2;
	add.s64 	%rd47, %rd2, %rd46;
	ld.global.u32 	%r79, [%rd47+4];
	mul.wide.s32 	%rd48, %r19, 4;
	add.s64 	%rd49, %rd42, %rd48;
	ld.global.u32 	%r80, [%rd49];
	mul.lo.s32 	%r81, %r80, %r79;
	atom.global.add.u32 	%r82, [%rd4], %r81;
	add.s32 	%r93, %r93, 2;
$L__BB2_10:
	and.b32  	%r83, %r18, 1;
	setp.eq.b32 	%p8, %r83, 1;
	not.pred 	%p9, %p8;
	@%p9 bra 	$L__BB2_12;
	add.s32 	%r84, %r93, %r2;
	mul.wide.u32 	%rd50, %r84, 4;
	add.s64 	%rd51, %rd2, %rd50;
	ld.global.u32 	%r85, [%rd51];
	mad.lo.s32 	%r86, %r93, %r19, %r1;
	mul.wide.s32 	%rd52, %r86, 4;
	add.s64 	%rd53, %rd1, %rd52;
	ld.global.u32 	%r87, [%rd53];
	mul.lo.s32 	%r88, %r87, %r85;
	atom.global.add.u32 	%r89, [%rd4], %r88;
$L__BB2_12:
	ret;

}


// ===== COMPILED SASS (sm_100) =====

	.target	sm_100

	.elftype	@"ET_EXEC"


//--------------------- .note.nv.tkinfo           --------------------------
	.section	.note.nv.tkinfo,"",@"SHT_NOTE"
	.sectionflags	@"SHF_NOTE_NV_TKINFO"
	.tkinfo
        /*0018*/ 	.word	0x00000002
        /*0030*/ 	.string	""
        /*0030*/ 	.string	"ptxas"
        /*0030*/ 	.string	"Cuda compilation tools, release 13.0, V13.0.88"
        /*0030*/ 	.string	"Build cuda_13.0.r13.0/compiler.36424714_0"
        /*0030*/ 	.string	"-arch sm_100 -m 64 "



//--------------------- .note.nv.cuinfo           --------------------------
	.section	.note.nv.cuinfo,"",@"SHT_NOTE"
	.sectionflags	@"SHF_NOTE_NV_CUINFO"
        /*0018*/ 	.short	0x0002
        /*001a*/ 	.short	0x0064
        /*001c*/ 	.short	0x0082
	.zero		2


//--------------------- .nv.info                  --------------------------
	.section	.nv.info,"",@"SHT_CUDA_INFO"
	.align	4


	//----- nvinfo : EIATTR_REGCOUNT
	.align		4
        /*0000*/ 	.byte	0x04, 0x2f
        /*0002*/ 	.short	(.L_1 - .L_0)
	.align		4
.L_0:
        /*0004*/ 	.word	index@(_Z8row_multPiS_S_iii)
        /*0008*/ 	.word	0x00000020


	//----- nvinfo : EIATTR_FRAME_SIZE
	.align		4
.L_1:
        /*000c*/ 	.byte	0x04, 0x11
        /*000e*/ 	.short	(.L_3 - .L_2)
	.align		4
.L_2:
        /*0010*/ 	.word	index@(_Z8row_multPiS_S_iii)
        /*0014*/ 	.word	0x00000000


	//----- nvinfo : EIATTR_REGCOUNT
	.align		4
.L_3:
        /*0018*/ 	.byte	0x04, 0x2f
        /*001a*/ 	.short	(.L_5 - .L_4)
	.align		4
.L_4:
        /*001c*/ 	.word	index@(_Z8col_multPiS_S_iii)
        /*0020*/ 	.word	0x0000001a


	//----- nvinfo : EIATTR_FRAME_SIZE
	.align		4
.L_5:
        /*0024*/ 	.byte	0x04, 0x11
        /*0026*/ 	.short	(.L_7 - .L_6)
	.align		4
.L_6:
        /*0028*/ 	.word	index@(_Z8col_multPiS_S_iii)
        /*002c*/ 	.word	0x00000000


	//----- nvinfo : EIATTR_REGCOUNT
	.align		4
.L_7:
        /*0030*/ 	.byte	0x04, 0x2f
        /*0032*/ 	.short	(.L_9 - .L_8)
	.align		4
.L_8:
        /*0034*/ 	.word	index@(_Z8ele_multPiS_S_iii)
        /*0038*/ 	.word	0x0000001a


	//----- nvinfo : EIATTR_FRAME_SIZE
	.align		4
.L_9:
        /*003c*/ 	.byte	0x04, 0x11
        /*003e*/ 	.short	(.L_11 - .L_10)
	.align		4
.L_10:
        /*0040*/ 	.word	index@(_Z8ele_multPiS_S_iii)
        /*0044*/ 	.word	0x00000000


	//----- nvinfo : EIATTR_MIN_STACK_SIZE
	.align		4
.L_11:
        /*0048*/ 	.byte	0x04, 0x12
        /*004a*/ 	.short	(.L_13 - .L_12)
	.align		4
.L_12:
        /*004c*/ 	.word	index@(_Z8ele_multPiS_S_iii)
        /*0050*/ 	.word	0x00000000


	//----- nvinfo : EIATTR_MIN_STACK_SIZE
	.align		4
.L_13:
        /*0054*/ 	.byte	0x04, 0x12
        /*0056*/ 	.short	(.L_15 - .L_14)
	.align		4
.L_14:
        /*0058*/ 	.word	index@(_Z8col_multPiS_S_iii)
        /*005c*/ 	.word	0x00000000


	//----- nvinfo : EIATTR_MIN_STACK_SIZE
	.align		4
.L_15:
        /*0060*/ 	.byte	0x04, 0x12
        /*0062*/ 	.short	(.L_17 - .L_16)
	.align		4
.L_16:
        /*0064*/ 	.word	index@(_Z8row_multPiS_S_iii)
        /*0068*/ 	.word	0x00000000
.L_17:


//--------------------- .nv.compat                --------------------------
	.section	.nv.compat,"",@"SHT_CUDA_COMPAT_INFO"
	.align	4
        /*0000*/ 	.byte	0x02, 0x09, 0x00, 0x00, 0x02, 0x02, 0x01, 0x00, 0x02, 0x05, 0x05, 0x00, 0x03, 0x07, 0x01, 0x01
        /*0010*/ 	.byte	0x02, 0x03, 0x00, 0x00, 0x02, 0x06, 0x01, 0x00, 0x04, 0x0b, 0x08, 0x00, 0x09, 0x00, 0x00, 0x00
        /*0020*/ 	.byte	0x00, 0x00, 0x00, 0x00


//--------------------- .nv.info._Z8ele_multPiS_S_iii --------------------------
	.section	.nv.info._Z8ele_multPiS_S_iii,"",@"SHT_CUDA_INFO"
	.sectionflags	@""
	.align	4


	//----- nvinfo : EIATTR_CUDA_API_VERSION
	.align		4
        /*0000*/ 	.byte	0x04, 0x37
        /*0002*/ 	.short	(.L_19 - .L_18)
.L_18:
        /*0004*/ 	.word	0x00000082


	//----- nvinfo : EIATTR_KPARAM_INFO
	.align		4
.L_19:
        /*0008*/ 	.byte	0x04, 0x17
        /*000a*/ 	.short	(.L_21 - .L_20)
.L_20:
        /*000c*/ 	.word	0x00000000
        /*0010*/ 	.short	0x0005
        /*0012*/ 	.short	0x0020
        /*0014*/ 	.byte	0x00, 0xf0, 0x11, 0x00


	//----- nvinfo : EIATTR_KPARAM_INFO
	.align		4
.L_21:
        /*0018*/ 	.byte	0x04, 0x17
        /*001a*/ 	.short	(.L_23 - .L_22)
.L_22:
        /*001c*/ 	.word	0x00000000
        /*0020*/ 	.short	0x0004
        /*0022*/ 	.short	0x001c
        /*0024*/ 	.byte	0x00, 0xf0, 0x11, 0x00


	//----- nvinfo : EIATTR_KPARAM_INFO
	.align		4
.L_23:
        /*0028*/ 	.byte	0x04, 0x17
        /*002a*/ 	.short	(.L_25 - .L_24)
.L_24:
        /*002c*/ 	.word	0x00000000
        /*0030*/ 	.short	0x0003
        /*0032*/ 	.short	0x0018
        /*0034*/ 	.byte	0x00, 0xf0, 0x11, 0x00


	//----- nvinfo : EIATTR_KPARAM_INFO
	.align		4
.L_25:
        /*0038*/ 	.byte	0x04, 0x17
        /*003a*/ 	.short	(.L_27 - .L_26)
.L_26:
        /*003c*/ 	.word	0x00000000
        /*0040*/ 	.short	0x0002
        /*0042*/ 	.short	0x0010
        /*0044*/ 	.byte	0x00, 0xf5, 0x21, 0x00


	//----- nvinfo : EIATTR_KPARAM_INFO
	.align		4
.L_27:
        /*0048*/ 	.byte	0x04, 0x17
        /*004a*/ 	.short	(.L_29 - .L_28)
.L_28:
        /*004c*/ 	.word	0x00000000
        /*0050*/ 	.short	0x0001
        /*0052*/ 	.short	0x0008
        /*0054*/ 	.byte	0x00, 0xf5, 0x21, 0x00


	//----- nvinfo : EIATTR_KPARAM_INFO
	.align		4
.L_29:
        /*0058*/ 	.byte	0x04, 0x17
        /*005a*/ 	.short	(.L_31 - .L_30)
.L_30:
        /*005c*/ 	.word	0x00000000
        /*0060*/ 	.short	0x0000
        /*0062*/ 	.short	0x0000
        /*0064*/ 	.byte	0x00, 0xf5, 0x21, 0x00


	//----- nvinfo : EIATTR_SPARSE_MMA_MASK
	.align		4
.L_31:
        /*0068*/ 	.byte	0x03, 0x50
        /*006a*/ 	.short	0x0000


	//----- nvinfo : EIATTR_MAXREG_COUNT
	.align		4
        /*006c*/ 	.byte	0x03, 0x1b
        /*006e*/ 	.short	0x00ff


	//----- nvinfo : EIATTR_MERCURY_ISA_VERSION
	.align		4
        /*0070*/ 	.byte	0x03, 0x5f
        /*0072*/ 	.short	0x0101


	//----- nvinfo : EIATTR_VRC_CTA_INIT_COUNT
	.align		4
        /*0074*/ 	.byte	0x02, 0x4a
	.zero		1
	.zero		1


	//----- nvinfo : EIATTR_EXIT_INSTR_OFFSETS
	.align		4
        /*0078*/ 	.byte	0x04, 0x1c
        /*007a*/ 	.short	(.L_33 - .L_32)


	//   ....[0]....
.L_32:
        /*007c*/ 	.word	0x000000b0


	//   ....[1]....
        /*0080*/ 	.word	0x000004a0


	//   ....[2]....
        /*0084*/ 	.word	0x000006f0


	//   ....[3]....
        /*0088*/ 	.word	0x000008a0


	//   ....[4]....
        /*008c*/ 	.word	0x00000960


	//----- nvinfo : EIATTR_CBANK_PARAM_SIZE
	.align		4
.L_33:
        /*0090*/ 	.byte	0x03, 0x19
        /*0092*/ 	.short	0x0024


	//----- nvinfo : EIATTR_PARAM_CBANK
	.align		4
        /*0094*/ 	.byte	0x04, 0x0a
        /*0096*/ 	.short	(.L_35 - .L_34)
	.align		4
.L_34:
        /*0098*/ 	.word	index@(.nv.constant0._Z8ele_multPiS_S_iii)
        /*009c*/ 	.short	0x0380
        /*009e*/ 	.short	0x0024


	//----- nvinfo : EIATTR_SW_WAR
	.align		4
.L_35:
        /*00a0*/ 	.byte	0x04, 0x36
        /*00a2*/ 	.short	(.L_37 - .L_36)
.L_36:
        /*00a4*/ 	.word	0x00000008
.L_37:


//--------------------- .nv.info._Z8col_multPiS_S_iii --------------------------
	.section	.nv.info._Z8col_multPiS_S_iii,"",@"SHT_CUDA_INFO"
	.sectionflags	@""
	.align	4


	//----- nvinfo : EIATTR_CUDA_API_VERSION
	.align		4
        /*0000*/ 	.byte	0x04, 0x37
        /*0002*/ 	.short	(.L_39 - .L_38)
.L_38:
        /*0004*/ 	.word	0x00000082


	//----- nvinfo : EIATTR_KPARAM_INFO
	.align		4
.L_39:
        /*0008*/ 	.byte	0x04, 0x17
        /*000a*/ 	.short	(.L_41 - .L_40)
.L_40:
        /*000c*/ 	.word	0x00000000
        /*0010*/ 	.short	0x0005
        /*0012*/ 	.short	0x0020
        /*0014*/ 	.byte	0x00, 0xf0, 0x11, 0x00


	//----- nvinfo : EIATTR_KPARAM_INFO
	.align		4
.L_41:
        /*0018*/ 	.byte	0x04, 0x17
        /*001a*/ 	.short	(.L_43 - .L_42)
.L_42:
        /*001c*/ 	.word	0x00000000
        /*0020*/ 	.short	0x0004
        /*0022*/ 	.short	0x001c
        /*0024*/ 	.byte	0x00, 0xf0, 0x11, 0x00


	//----- nvinfo : EIATTR_KPARAM_INFO
	.align		4
.L_43:
        /*0028*/ 	.byte	0x04, 0x17
        /*002a*/ 	.short	(.L_45 - .L_44)
.L_44:
        /*002c*/ 	.word	0x00000000
        /*0030*/ 	.short	0x0003
        /*0032*/ 	.short	0x0018
        /*0034*/ 	.byte	0x00, 0xf0, 0x11, 0x00


	//----- nvinfo : EIATTR_KPARAM_INFO
	.align		4
.L_45:
        /*0038*/ 	.byte	0x04, 0x17
        /*003a*/ 	.short	(.L_47 - .L_46)
.L_46:
        /*003c*/ 	.word	0x00000000
        /*0040*/ 	.short	0x0002
        /*0042*/ 	.short	0x0010
        /*0044*/ 	.byte	0x00, 0xf5, 0x21, 0x00


	//----- nvinfo : EIATTR_KPARAM_INFO
	.align		4
.L_47:
        /*0048*/ 	.byte	0x04, 0x17
        /*004a*/ 	.short	(.L_49 - .L_48)
.L_48:
        /*004c*/ 	.word	0x00000000
        /*0050*/ 	.short	0x0001
        /*0052*/ 	.short	0x0008
        /*0054*/ 	.byte	0x00, 0xf5, 0x21, 0x00


	//----- nvinfo : EIATTR_KPARAM_INFO
	.align		4
.L_49:
        /*0058*/ 	.byte	0x04, 0x17
        /*005a*/ 	.short	(.L_51 - .L_50)
.L_50:
        /*005c*/ 	.word	0x00000000
        /*0060*/ 	.short	0x0000
        /*0062*/ 	.short	0x0000
        /*0064*/ 	.byte	0x00, 0xf5, 0x21, 0x00


	//----- nvinfo : EIATTR_SPARSE_MMA_MASK
	.align		4
.L_51:
        /*0068*/ 	.byte	0x03, 0x50
        /*006a*/ 	.short	0x0000


	//----- nvinfo : EIATTR_MAXREG_COUNT
	.align		4
        /*006c*/ 	.byte	0x03, 0x1b
        /*006e*/ 	.short	0x00ff


	//----- nvinfo : EIATTR_MERCURY_ISA_VERSION
	.align		4
        /*0070*/ 	.byte	0x03, 0x5f
        /*0072*/ 	.short	0x0101


	//----- nvinfo : EIATTR_VRC_CTA_INIT_COUNT
	.align		4
        /*0074*/ 	.byte	0x02, 0x4a
	.zero		1
	.zero		1


	//----- nvinfo : EIATTR_EXIT_INSTR_OFFSETS
	.align		4
        /*0078*/ 	.byte	0x04, 0x1c
        /*007a*/ 	.short	(.L_53 - .L_52)


	//   ....[0]....
.L_52:
        /*007c*/ 	.word	0x00000030


	//   ....[1]....
        /*0080*/ 	.word	0x000009b0


	//   ....[2]....
        /*0084*/ 	.word	0x00000b90


	//   ....[3]....
        /*0088*/ 	.word	0x00000c90


	//   ....[4]....
        /*008c*/ 	.word	0x00000d50


	//   ....[5]....
        /*0090*/ 	.word	0x00000da0


	//----- nvinfo : EIATTR_CBANK_PARAM_SIZE
	.align		4
.L_53:
        /*0094*/ 	.byte	0x03, 0x19
        /*0096*/ 	.short	0x0024


	//----- nvinfo : EIATTR_PARAM_CBANK
	.align		4
        /*0098*/ 	.byte	0x04, 0x0a
        /*009a*/ 	.short	(.L_55 - .L_54)
	.align		4
.L_54:
        /*009c*/ 	.word	index@(.nv.constant0._Z8col_multPiS_S_iii)
        /*00a0*/ 	.short	0x0380
        /*00a2*/ 	.short	0x0024


	//----- nvinfo : EIATTR_SW_WAR
	.align		4
.L_55:
        /*00a4*/ 	.byte	0x04, 0x36
        /*00a6*/ 	.short	(.L_57 - .L_56)
.L_56:
        /*00a8*/ 	.word	0x00000008
.L_57:


//--------------------- .nv.info._Z8row_multPiS_S_iii --------------------------
	.section	.nv.info._Z8row_multPiS_S_iii,"",@"SHT_CUDA_INFO"
	.sectionflags	@""
	.align	4


	//----- nvinfo : EIATTR_CUDA_API_VERSION
	.align		4
        /*0000*/ 	.byte	0x04, 0x37
        /*0002*/ 	.short	(.L_59 - .L_58)
.L_58:
        /*0004*/ 	.word	0x00000082


	//----- nvinfo : EIATTR_KPARAM_INFO
	.align		4
.L_59:
        /*0008*/ 	.byte	0x04, 0x17
        /*000a*/ 	.short	(.L_61 - .L_60)
.L_60:
        /*000c*/ 	.word	0x00000000
        /*0010*/ 	.short	0x0005
        /*0012*/ 	.short	0x0020
        /*0014*/ 	.byte	0x00, 0xf0, 0x11, 0x00


	//----- nvinfo : EIATTR_KPARAM_INFO
	.align		4
.L_61:
        /*0018*/ 	.byte	0x04, 0x17
        /*001a*/ 	.short	(.L_63 - .L_62)
.L_62:
        /*001c*/ 	.word	0x00000000
        /*0020*/ 	.short	0x0004
        /*0022*/ 	.short	0x001c
        /*0024*/ 	.byte	0x00, 0xf0, 0x11, 0x00


	//----- nvinfo : EIATTR_KPARAM_INFO
	.align		4
.L_63:
        /*0028*/ 	.byte	0x04, 0x17
        /*002a*/ 	.short	(.L_65 - .L_64)
.L_64:
        /*002c*/ 	.word	0x00000000
        /*0030*/ 	.short	0x0003
        /*0032*/ 	.short	0x0018
        /*0034*/ 	.byte	0x00, 0xf0, 0x11, 0x00


	//----- nvinfo : EIATTR_KPARAM_INFO
	.align		4
.L_65:
        /*0038*/ 	.byte	0x04, 0x17
        /*003a*/ 	.short	(.L_67 - .L_66)
.L_66:
        /*003c*/ 	.word	0x00000000
        /*0040*/ 	.short	0x0002
        /*0042*/ 	.short	0x0010
        /*0044*/ 	.byte	0x00, 0xf5, 0x21, 0x00


	//----- nvinfo : EIATTR_KPARAM_INFO
	.align		4
.L_67:
        /*0048*/ 	.byte	0x04, 0x17
        /*004a*/ 	.short	(.L_69 - .L_68)
.L_68:
        /*004c*/ 	.word	0x00000000
        /*0050*/ 	.short	0x0001
        /*0052*/ 	.short	0x0008
        /*0054*/ 	.byte	0x00, 0xf5, 0x21, 0x00


	//----- nvinfo : EIATTR_KPARAM_INFO
	.align		4
.L_69:
        /*0058*/ 	.byte	0x04, 0x17
        /*005a*/ 	.short	(.L_71 - .L_70)
.L_70:
        /*005c*/ 	.word	0x00000000
        /*0060*/ 	.short	0x0000
        /*0062*/ 	.short	0x0000
        /*0064*/ 	.byte	0x00, 0xf5, 0x21, 0x00


	//----- nvinfo : EIATTR_SPARSE_MMA_MASK
	.align		4
.L_71:
        /*0068*/ 	.byte	0x03, 0x50
        /*006a*/ 	.short	0x0000


	//----- nvinfo : EIATTR_MAXREG_COUNT
	.align		4
        /*006c*/ 	.byte	0x03, 0x1b
        /*006e*/ 	.short	0x00ff


	//----- nvinfo : EIATTR_MERCURY_ISA_VERSION
	.align		4
        /*0070*/ 	.byte	0x03, 0x5f
        /*0072*/ 	.short	0x0101


	//----- nvinfo : EIATTR_VRC_CTA_INIT_COUNT
	.align		4
        /*0074*/ 	.byte	0x02, 0x4a
	.zero		1
	.zero		1


	//----- nvinfo : EIATTR_EXIT_INSTR_OFFSETS
	.align		4
        /*0078*/ 	.byte	0x04, 0x1c
        /*007a*/ 	.short	(.L_73 - .L_72)


	//   ....[0]....
.L_72:
        /*007c*/ 	.word	0x00000030


	//   ....[1]....
        /*0080*/ 	.word	0x00000b40


	//   ....[2]....
        /*0084*/ 	.word	0x00000cb0


	//   ....[3]....
        /*0088*/ 	.word	0x00000d80


	//   ....[4]....
        /*008c*/ 	.word	0x00000e10


	//   ....[5]....
        /*0090*/ 	.word	0x00000e70


	//----- nvinfo : EIATTR_CBANK_PARAM_SIZE
	.align		4
.L_73:
        /*0094*/ 	.byte	0x03, 0x19
        /*0096*/ 	.short	0x0024


	//----- nvinfo : EIATTR_PARAM_CBANK
	.align		4
        /*0098*/ 	.byte	0x04, 0x0a
        /*009a*/ 	.short	(.L_75 - .L_74)
	.align		4
.L_74:
        /*009c*/ 	.word	index@(.nv.constant0._Z8row_multPiS_S_iii)
        /*00a0*/ 	.short	0x0380
        /*00a2*/ 	.short	0x0024


	//----- nvinfo : EIATTR_SW_WAR
	.align		4
.L_75:
        /*00a4*/ 	.byte	0x04, 0x36
        /*00a6*/ 	.short	(.L_77 - .L_76)
.L_76:
        /*00a8*/ 	.word	0x00000008
.L_77:


//--------------------- .nv.callgraph             --------------------------
	.section	.nv.callgraph,"",@"SHT_CUDA_CALLGRAPH"
	.align	4
	.sectionentsize	8
	.align		4
        /*0000*/ 	.word	0x00000000
	.align		4
        /*0004*/ 	.word	0xffffffff
	.align		4
        /*0008*/ 	.word	0x00000000
	.align		4
        /*000c*/ 	.word	0xfffffffe
	.align		4
        /*0010*/ 	.word	0x00000000
	.align		4
        /*0014*/ 	.word	0xfffffffd
	.align		4
        /*0018*/ 	.word	0x00000000
	.align		4
        /*001c*/ 	.word	0xfffffffc


//--------------------- .text._Z8ele_multPiS_S_iii --------------------------
	.section	.text._Z8ele_multPiS_S_iii,"ax",@progbits
	.align	128
        .global         _Z8ele_multPiS_S_iii
        .type           _Z8ele_multPiS_S_iii,@function
        .size           _Z8ele_multPiS_S_iii,(.L_x_28 - _Z8ele_multPiS_S_iii)
        .other          _Z8ele_multPiS_S_iii,@"STO_CUDA_ENTRY STV_DEFAULT"
_Z8ele_multPiS_S_iii:
.text._Z8ele_multPiS_S_iii:
[----:B------:R-:W-:Y:S01]  /*0000*/  LDC R1, c[0x0][0x37c] ;  /* 0x0000df00ff017b82 */ /* 0x000fe20000000800 */
[----:B------:R-:W0:Y:S07]  /*0010*/  S2R R7, SR_TID.X ;  /* 0x0000000000077919 */ /* 0x000e2e0000002100 */
[----:B------:R-:W1:Y:S01]  /*0020*/  LDC R6, c[0x0][0x39c] ;  /* 0x0000e700ff067b82 */ /* 0x000e620000000800 */
[----:B------:R-:W2:Y:S01]  /*0030*/  LDCU.64 UR4, c[0x0][0x358] ;  /* 0x00006b00ff0477ac */ /* 0x000ea20008000a00 */
[----:B------:R-:W3:Y:S06]  /*0040*/  S2R R0, SR_TID.Y ;  /* 0x0000000000007919 */ /* 0x000eec0000002200 */
[----:B------:R-:W4:Y:S01]  /*0050*/  LDC.64 R2, c[0x0][0x390] ;  /* 0x0000e400ff027b82 */ /* 0x000f220000000a00 */
[----:B-1----:R-:W-:Y:S01]  /*0060*/  ISETP.GE.AND P0, PT, R6, 0x1, PT ;  /* 0x000000010600780c */ /* 0x002fe20003f06270 */
[----:B0-----:R-:W-:-:S05]  /*0070*/  IMAD R7, R7, R6, RZ ;  /* 0x0000000607077224 */ /* 0x001fca00078e02ff */
[----:B---3--:R-:W-:-:S05]  /*0080*/  IADD3 R5, PT, PT, R7, R0, RZ ;  /* 0x0000000007057210 */ /* 0x008fca0007ffe0ff */
[----:B----4-:R-:W-:-:S05]  /*0090*/  IMAD.WIDE R8, R5, 0x4, R2 ;  /* 0x0000000405087825 */ /* 0x010fca00078e0202 */
[----:B--2---:R0:W-:Y:S01]  /*00a0*/  STG.E desc[UR4][R8.64], RZ ;  /* 0x000000ff08007986 */ /* 0x0041e2000c101904 */
[----:B------:R-:W-:Y:S05]  /*00b0*/  @!P0 EXIT ;  /* 0x000000000000894d */ /* 0x000fea0003800000 */
[C---:B------:R-:W-:Y:S01]  /*00c0*/  ISETP.GE.U32.AND P1, PT, R6.reuse, 0x8, PT ;  /* 0x000000080600780c */ /* 0x040fe20003f26070 */
[----:B0-----:R-:W-:Y:S01]  /*00d0*/  HFMA2 R8, -RZ, RZ, 0, 0 ;  /* 0x00000000ff087431 */ /* 0x001fe200000001ff */
[----:B------:R-:W-:Y:S01]  /*00e0*/  LOP3.LUT R11, R6, 0x7, RZ, 0xc0, !PT ;  /* 0x00000007060b7812 */ /* 0x000fe200078ec0ff */
[----:B------:R-:W-:-:S03]  /*00f0*/  IMAD.WIDE.U32 R2, R5, 0x4, R2 ;  /* 0x0000000405027825 */ /* 0x000fc600078e0002 */
[----:B------:R-:W-:-:S07]  /*0100*/  ISETP.NE.AND P0, PT, R11, RZ, PT ;  /* 0x000000ff0b00720c */ /* 0x000fce0003f05270 */
[----:B------:R-:W-:Y:S06]  /*0110*/  @!P1 BRA `(.L_x_0) ;  /* 0x0000000000e09947 */ /* 0x000fec0003800000 */
[----:B------:R-:W0:Y:S01]  /*0120*/  LDC.64 R4, c[0x0][0x380] ;  /* 0x0000e000ff047b82 */ /* 0x000e220000000a00 */
[----:B------:R-:W-:Y:S02]  /*0130*/  LOP3.LUT R8, R6, 0x7ffffff8, RZ, 0xc0, !PT ;  /* 0x7ffffff806087812 */ /* 0x000fe400078ec0ff */
[----:B------:R-:W-:Y:S02]  /*0140*/  MOV R9, R0 ;  /* 0x0000000000097202 */ /* 0x000fe40000000f00 */
[----:B------:R-:W-:Y:S01]  /*0150*/  IADD3 R10, PT, PT, -R8, RZ, RZ ;  /* 0x000000ff080a7210 */ /* 0x000fe20007ffe1ff */
[----:B0-----:R-:W-:-:S03]  /*0160*/  IMAD.WIDE.U32 R4, R7, 0x4, R4 ;  /* 0x0000000407047825 */ /* 0x001fc600078e0004 */
[----:B------:R-:W-:-:S04]  /*0170*/  IADD3 R16, P1, PT, R4, 0x10, RZ ;  /* 0x0000001004107810 */ /* 0x000fc80007f3e0ff */
[----:B------:R-:W-:-:S09]  /*0180*/  IADD3.X R5, PT, PT, RZ, R5, RZ, P1, !PT ;  /* 0x00000005ff057210 */ /* 0x000fd20000ffe4ff */
.L_x_1:
[----:B------:R-:W0:Y:S01]  /*0190*/  LDC.64 R18, c[0x0][0x388] ;  /* 0x0000e200ff127b82 */ /* 0x000e220000000a00 */
[----:B------:R-:W-:-:S05]  /*01a0*/  MOV R4, R16 ;  /* 0x0000001000047202 */ /* 0x000fca0000000f00 */
[----:B-1----:R-:W2:Y:S02]  /*01b0*/  LDG.E R13, desc[UR4][R4.64+-0x10] ;  /* 0xfffff004040d7981 */ /* 0x002ea4000c1e1900 */
[----:B------:R-:W1:Y:S01]  /*01c0*/  LDC R12, c[0x0][0x3a0] ;  /* 0x0000e800ff0c7b82 */ /* 0x000e620000000800 */
[----:B0-----:R-:W-:-:S05]  /*01d0*/  IMAD.WIDE R18, R9, 0x4, R18 ;  /* 0x0000000409127825 */ /* 0x001fca00078e0212 */
[----:B------:R-:W2:Y:S02]  /*01e0*/  LDG.E R14, desc[UR4][R18.64] ;  /* 0x00000004120e7981 */ /* 0x000ea4000c1e1900 */
[----:B--2---:R-:W-:Y:S02]  /*01f0*/  IMAD R13, R13, R14, RZ ;  /* 0x0000000e0d0d7224 */ /* 0x004fe400078e02ff */
[----:B-1----:R-:W-:-:S03]  /*0200*/  IMAD.WIDE R14, R12, 0x4, R18 ;  /* 0x000000040c0e7825 */ /* 0x002fc600078e0212 */
[----:B------:R0:W-:Y:S04]  /*0210*/  REDG.E.ADD.STRONG.GPU desc[UR4][R2.64], R13 ;  /* 0x0000000d0200798e */ /* 0x0001e8000c12e104 */
[----:B------:R-:W2:Y:S04]  /*0220*/  LDG.E R16, desc[UR4][R4.64+-0xc] ;  /* 0xfffff40404107981 */ /* 0x000ea8000c1e1900 */
[----:B------:R-:W2:Y:S02]  /*0230*/  LDG.E R17, desc[UR4][R14.64] ;  /* 0x000000040e117981 */ /* 0x000ea4000c1e1900 */
[----:B--2---:R-:W-:-:S02]  /*0240*/  IMAD R21, R16, R17, RZ ;  /* 0x0000001110157224 */ /* 0x004fc400078e02ff */
[----:B------:R-:W-:-:S03]  /*0250*/  IMAD.WIDE R16, R12, 0x4, R14 ;  /* 0x000000040c107825 */ /* 0x000fc600078e020e */
[----:B------:R1:W-:Y:S04]  /*0260*/  REDG.E.ADD.STRONG.GPU desc[UR4][R2.64], R21 ;  /* 0x000000150200798e */ /* 0x0003e8000c12e104 */
[----:B------:R-:W2:Y:S04]  /*0270*/  LDG.E R20, desc[UR4][R4.64+-0x8] ;  /* 0xfffff80404147981 */ /* 0x000ea8000c1e1900 */
[----:B------:R-:W2:Y:S02]  /*0280*/  LDG.E R19, desc[UR4][R16.64] ;  /* 0x0000000410137981 */ /* 0x000ea4000c1e1900 */
[----:B--2---:R-:W-:-:S02]  /*0290*/  IMAD R23, R20, R19, RZ ;  /* 0x0000001314177224 */ /* 0x004fc400078e02ff */
[----:B------:R-:W-:-:S03]  /*02a0*/  IMAD.WIDE R18, R12, 0x4, R16 ;  /* 0x000000040c127825 */ /* 0x000fc600078e0210 */
[----:B------:R2:W-:Y:S04]  /*02b0*/  REDG.E.ADD.STRONG.GPU desc[UR4][R2.64], R23 ;  /* 0x000000170200798e */ /* 0x0005e8000c12e104 */
[----:B0-----:R-:W3:Y:S04]  /*02c0*/  LDG.E R13, desc[UR4][R4.64+-0x4] ;  /* 0xfffffc04040d7981 */ /* 0x001ee8000c1e1900 */
[----:B------:R-:W3:Y:S01]  /*02d0*/  LDG.E R20, desc[UR4][R18.64] ;  /* 0x0000000412147981 */ /* 0x000ee2000c1e1900 */
[----:B------:R-:W-:-:S04]  /*02e0*/  IMAD.WIDE R14, R12, 0x4, R18 ;  /* 0x000000040c0e7825 */ /* 0x000fc800078e0212 */
[----:B---3--:R-:W-:-:S05]  /*02f0*/  IMAD R13, R13, R20, RZ ;  /* 0x000000140d0d7224 */ /* 0x008fca00078e02ff */
[----:B------:R0:W-:Y:S04]  /*0300*/  REDG.E.ADD.STRONG.GPU desc[UR4][R2.64], R13 ;  /* 0x0000000d0200798e */ /* 0x0001e8000c12e104 */
[----:B------:R-:W3:Y:S04]  /*0310*/  LDG.E R20, desc[UR4][R4.64] ;  /* 0x0000000404147981 */ /* 0x000ee8000c1e1900 */
[----:B-1----:R-:W3:Y:S01]  /*0320*/  LDG.E R21, desc[UR4][R14.64] ;  /* 0x000000040e157981 */ /* 0x002ee2000c1e1900 */
[----:B------:R-:W-:-:S04]  /*0330*/  IMAD.WIDE R16, R12, 0x4, R14 ;  /* 0x000000040c107825 */ /* 0x000fc800078e020e */
[----:B---3--:R-:W-:-:S05]  /*0340*/  IMAD R21, R20, R21, RZ ;  /* 0x0000001514157224 */ /* 0x008fca00078e02ff */
[----:B------:R1:W-:Y:S04]  /*0350*/  REDG.E.ADD.STRONG.GPU desc[UR4][R2.64], R21 ;  /* 0x000000150200798e */ /* 0x0003e8000c12e104 */
[----:B------:R-:W3:Y:S04]  /*0360*/  LDG.E R20, desc[UR4][R4.64+0x4] ;  /* 0x0000040404147981 */ /* 0x000ee8000c1e1900 */
[----:B--2---:R-:W3:Y:S01]  /*0370*/  LDG.E R23, desc[UR4][R16.64] ;  /* 0x0000000410177981 */ /* 0x004ee2000c1e1900 */
[----:B------:R-:W-:-:S04]  /*0380*/  IMAD.WIDE R18, R12, 0x4, R16 ;  /* 0x000000040c127825 */ /* 0x000fc800078e0210 */
[----:B---3--:R-:W-:-:S05]  /*0390*/  IMAD R23, R20, R23, RZ ;  /* 0x0000001714177224 */ /* 0x008fca00078e02ff */
[----:B------:R1:W-:Y:S04]  /*03a0*/  REDG.E.ADD.STRONG.GPU desc[UR4][R2.64], R23 ;  /* 0x000000170200798e */ /* 0x0003e8000c12e104 */
[----:B------:R-:W2:Y:S04]  /*03b0*/  LDG.E R20, desc[UR4][R18.64] ;  /* 0x0000000412147981 */ /* 0x000ea8000c1e1900 */
[----:B0-----:R-:W2:Y:S01]  /*03c0*/  LDG.E R13, desc[UR4][R4.64+0x8] ;  /* 0x00000804040d7981 */ /* 0x001ea2000c1e1900 */
[----:B------:R-:W-:Y:S01]  /*03d0*/  IMAD.WIDE R14, R12, 0x4, R18 ;  /* 0x000000040c0e7825 */ /* 0x000fe200078e0212 */
[----:B------:R-:W-:-:S03]  /*03e0*/  IADD3 R10, PT, PT, R10, 0x8, RZ ;  /* 0x000000080a0a7810 */ /* 0x000fc60007ffe0ff */
[----:B--2---:R-:W-:-:S05]  /*03f0*/  IMAD R13, R13, R20, RZ ;  /* 0x000000140d0d7224 */ /* 0x004fca00078e02ff */
[----:B------:R1:W-:Y:S04]  /*0400*/  REDG.E.ADD.STRONG.GPU desc[UR4][R2.64], R13 ;  /* 0x0000000d0200798e */ /* 0x0003e8000c12e104 */
[----:B------:R-:W2:Y:S04]  /*0410*/  LDG.E R15, desc[UR4][R14.64] ;  /* 0x000000040e0f7981 */ /* 0x000ea8000c1e1900 */
[----:B------:R0:W2:Y:S01]  /*0420*/  LDG.E R20, desc[UR4][R4.64+0xc] ;  /* 0x00000c0404147981 */ /* 0x0000a2000c1e1900 */
[----:B------:R-:W-:Y:S02]  /*0430*/  ISETP.NE.AND P1, PT, R10, RZ, PT ;  /* 0x000000ff0a00720c */ /* 0x000fe40003f25270 */
[----:B------:R-:W-:-:S02]  /*0440*/  IADD3 R16, P2, PT, R4, 0x20, RZ ;  /* 0x0000002004107810 */ /* 0x000fc40007f5e0ff */
[----:B------:R-:W-:Y:S02]  /*0450*/  LEA R9, R12, R9, 0x3 ;  /* 0x000000090c097211 */ /* 0x000fe400078e18ff */
[----:B0-----:R-:W-:Y:S01]  /*0460*/  IADD3.X R5, PT, PT, RZ, R5, RZ, P2, !PT ;  /* 0x00000005ff057210 */ /* 0x001fe200017fe4ff */
[----:B--2---:R-:W-:-:S05]  /*0470*/  IMAD R17, R20, R15, RZ ;  /* 0x0000000f14117224 */ /* 0x004fca00078e02ff */
[----:B------:R1:W-:Y:S01]  /*0480*/  REDG.E.ADD.STRONG.GPU desc[UR4][R2.64], R17 ;  /* 0x000000110200798e */ /* 0x0003e2000c12e104 */
[----:B------:R-:W-:Y:S05]  /*0490*/  @P1 BRA `(.L_x_1) ;  /* 0xfffffffc003c1947 */ /* 0x000fea000383ffff */
.L_x_0:
[----:B------:R-:W-:Y:S05]  /*04a0*/  @!P0 EXIT ;  /* 0x000000000000894d */ /* 0x000fea0003800000 */
[----:B------:R-:W-:Y:S02]  /*04b0*/  ISETP.GE.U32.AND P1, PT, R11, 0x4, PT ;  /* 0x000000040b00780c */ /* 0x000fe40003f26070 */
[----:B------:R-:W-:-:S04]  /*04c0*/  LOP3.LUT R16, R6, 0x3, RZ, 0xc0, !PT ;  /* 0x0000000306107812 */ /* 0x000fc800078ec0ff */
[----:B------:R-:W-:-:S07]  /*04d0*/  ISETP.NE.AND P0, PT, R16, RZ, PT ;  /* 0x000000ff1000720c */ /* 0x000fce0003f05270 */
[----:B------:R-:W-:Y:S06]  /*04e0*/  @!P1 BRA `(.L_x_2) ;  /* 0x0000000000809947 */ /* 0x000fec0003800000 */
[----:B------:R-:W0:Y:S01]  /*04f0*/  LDC R9, c[0x0][0x3a0] ;  /* 0x0000e800ff097b82 */ /* 0x000e220000000800 */
[----:B------:R-:W-:Y:S01]  /*0500*/  IADD3 R5, PT, PT, R7, R8, RZ ;  /* 0x0000000807057210 */ /* 0x000fe20007ffe0ff */
[----:B------:R-:W2:Y:S06]  /*0510*/  LDCU.64 UR6, c[0x0][0x380] ;  /* 0x00007000ff0677ac */ /* 0x000eac0008000a00 */
[----:B-1----:R-:W1:Y:S08]  /*0520*/  LDC.64 R12, c[0x0][0x380] ;  /* 0x0000e000ff0c7b82 */ /* 0x002e700000000a00 */
[----:B------:R-:W3:Y:S01]  /*0530*/  LDC.64 R10, c[0x0][0x388] ;  /* 0x0000e200ff0a7b82 */ /* 0x000ee20000000a00 */
[----:B0-----:R-:W-:-:S02]  /*0540*/  IMAD R15, R8, R9, R0 ;  /* 0x00000009080f7224 */ /* 0x001fc400078e0200 */
[----:B-1----:R-:W-:-:S06]  /*0550*/  IMAD.WIDE.U32 R12, R5, 0x4, R12 ;  /* 0x00000004050c7825 */ /* 0x002fcc00078e000c */
[----:B------:R-:W4:Y:S01]  /*0560*/  LDG.E R12, desc[UR4][R12.64] ;  /* 0x000000040c0c7981 */ /* 0x000f22000c1e1900 */
[----:B---3--:R-:W-:-:S05]  /*0570*/  IMAD.WIDE R10, R15, 0x4, R10 ;  /* 0x000000040f0a7825 */ /* 0x008fca00078e020a */
[----:B------:R-:W4:Y:S01]  /*0580*/  LDG.E R15, desc[UR4][R10.64] ;  /* 0x000000040a0f7981 */ /* 0x000f22000c1e1900 */
[----:B------:R-:W-:-:S04]  /*0590*/  IADD3 R5, P1, PT, R7, R8, RZ ;  /* 0x0000000807057210 */ /* 0x000fc80007f3e0ff */
[----:B------:R-:W-:Y:S02]  /*05a0*/  IADD3.X R14, PT, PT, RZ, RZ, RZ, P1, !PT ;  /* 0x000000ffff0e7210 */ /* 0x000fe40000ffe4ff */
[----:B--2---:R-:W-:-:S04]  /*05b0*/  LEA R4, P1, R5, UR6, 0x2 ;  /* 0x0000000605047c11 */ /* 0x004fc8000f8210ff */
[----:B------:R-:W-:Y:S01]  /*05c0*/  LEA.HI.X R5, R5, UR7, R14, 0x2, P1 ;  /* 0x0000000705057c11 */ /* 0x000fe200088f140e */
[----:B----4-:R-:W-:Y:S02]  /*05d0*/  IMAD R17, R12, R15, RZ ;  /* 0x0000000f0c117224 */ /* 0x010fe400078e02ff */
[----:B------:R-:W-:-:S03]  /*05e0*/  IMAD.WIDE R14, R9, 0x4, R10 ;  /* 0x00000004090e7825 */ /* 0x000fc600078e020a */
[----:B------:R0:W-:Y:S04]  /*05f0*/  REDG.E.ADD.STRONG.GPU desc[UR4][R2.64], R17 ;  /* 0x000000110200798e */ /* 0x0001e8000c12e104 */
[----:B------:R-:W2:Y:S04]  /*0600*/  LDG.E R19, desc[UR4][R14.64] ;  /* 0x000000040e137981 */ /* 0x000ea8000c1e1900 */
[----:B------:R-:W2:Y:S01]  /*0610*/  LDG.E R12, desc[UR4][R4.64+0x4] ;  /* 0x00000404040c7981 */ /* 0x000ea2000c1e1900 */
[----:B------:R-:W-:-:S04]  /*0620*/  IMAD.WIDE R10, R9, 0x4, R14 ;  /* 0x00000004090a7825 */ /* 0x000fc800078e020e */
[----:B--2---:R-:W-:-:S05]  /*0630*/  IMAD R19, R12, R19, RZ ;  /* 0x000000130c137224 */ /* 0x004fca00078e02ff */
        /* <DEDUP_REMOVED lines=8> */
[----:B--2---:R-:W-:-:S05]  /*06c0*/  IMAD R9, R9, R12, RZ ;  /* 0x0000000c09097224 */ /* 0x004fca00078e02ff */
[----:B------:R0:W-:Y:S01]  /*06d0*/  REDG.E.ADD.STRONG.GPU desc[UR4][R2.64], R9 ;  /* 0x000000090200798e */ /* 0x0001e2000c12e104 */
[----:B------:R-:W-:-:S07]  /*06e0*/  IADD3 R8, PT, PT, R8, 0x4, RZ ;  /* 0x0000000408087810 */ /* 0x000fce0007ffe0ff */
.L_x_2:
[----:B------:R-:W-:Y:S05]  /*06f0*/  @!P0 EXIT ;  /* 0x000000000000894d */ /* 0x000fea0003800000 */
[----:B------:R-:W-:Y:S02]  /*0700*/  ISETP.NE.AND P1, PT, R16, 0x1, PT ;  /* 0x000000011000780c */ /* 0x000fe40003f25270 */
[----:B------:R-:W-:-:S04]  /*0710*/  LOP3.LUT R6, R6, 0x1, RZ, 0xc0, !PT ;  /* 0x0000000106067812 */ /* 0x000fc800078ec0ff */
[----:B------:R-:W-:-:S07]  /*0720*/  ISETP.NE.U32.AND P0, PT, R6, 0x1, PT ;  /* 0x000000010600780c */ /* 0x000fce0003f05070 */
[----:B------:R-:W-:Y:S06]  /*0730*/  @!P1 BRA `(.L_x_3) ;  /* 0x0000000000589947 */ /* 0x000fec0003800000 */
[----:B------:R-:W1:Y:S01]  /*0740*/  LDC R15, c[0x0][0x3a0] ;  /* 0x0000e800ff0f7b82 */ /* 0x000e620000000800 */
[----:B0-----:R-:W-:Y:S01]  /*0750*/  IADD3 R9, PT, PT, R7, R8, RZ ;  /* 0x0000000807097210 */ /* 0x001fe20007ffe0ff */
[----:B------:R-:W0:Y:S06]  /*0760*/  LDCU.64 UR6, c[0x0][0x380] ;  /* 0x00007000ff0677ac */ /* 0x000e2c0008000a00 */
[----:B------:R-:W2:Y:S08]  /*0770*/  LDC.64 R4, c[0x0][0x380] ;  /* 0x0000e000ff047b82 */ /* 0x000eb00000000a00 */
[----:B------:R-:W3:Y:S01]  /*0780*/  LDC.64 R10, c[0x0][0x388] ;  /* 0x0000e200ff0a7b82 */ /* 0x000ee20000000a00 */
[----:B-1----:R-:W-:-:S02]  /*0790*/  IMAD R13, R8, R15, R0 ;  /* 0x0000000f080d7224 */ /* 0x002fc400078e0200 */
[----:B--2---:R-:W-:-:S06]  /*07a0*/  IMAD.WIDE.U32 R4, R9, 0x4, R4 ;  /* 0x0000000409047825 */ /* 0x004fcc00078e0004 */
[----:B------:R-:W2:Y:S01]  /*07b0*/  LDG.E R4, desc[UR4][R4.64] ;  /* 0x0000000404047981 */ /* 0x000ea2000c1e1900 */
[----:B---3--:R-:W-:-:S05]  /*07c0*/  IMAD.WIDE R10, R13, 0x4, R10 ;  /* 0x000000040d0a7825 */ /* 0x008fca00078e020a */
[----:B------:R-:W2:Y:S01]  /*07d0*/  LDG.E R9, desc[UR4][R10.64] ;  /* 0x000000040a097981 */ /* 0x000ea2000c1e1900 */
[----:B------:R-:W-:-:S04]  /*07e0*/  IADD3 R6, P1, PT, R7, R8, RZ ;  /* 0x0000000807067210 */ /* 0x000fc80007f3e0ff */
[----:B------:R-:W-:Y:S02]  /*07f0*/  IADD3.X R13, PT, PT, RZ, RZ, RZ, P1, !PT ;  /* 0x000000ffff0d7210 */ /* 0x000fe40000ffe4ff */
[----:B0-----:R-:W-:Y:S01]  /*0800*/  LEA R12, P1, R6, UR6, 0x2 ;  /* 0x00000006060c7c11 */ /* 0x001fe2000f8210ff */
[----:B------:R-:W-:-:S03]  /*0810*/  IMAD.WIDE R14, R15, 0x4, R10 ;  /* 0x000000040f0e7825 */ /* 0x000fc600078e020a */
[----:B------:R-:W-:Y:S01]  /*0820*/  LEA.HI.X R13, R6, UR7, R13, 0x2, P1 ;  /* 0x00000007060d7c11 */ /* 0x000fe200088f140d */
[----:B--2---:R-:W-:-:S05]  /*0830*/  IMAD R9, R4, R9, RZ ;  /* 0x0000000904097224 */ /* 0x004fca00078e02ff */
[----:B------:R2:W-:Y:S04]  /*0840*/  REDG.E.ADD.STRONG.GPU desc[UR4][R2.64], R9 ;  /* 0x000000090200798e */ /* 0x0005e8000c12e104 */
[----:B------:R-:W3:Y:S04]  /*0850*/  LDG.E R15, desc[UR4][R14.64] ;  /* 0x000000040e0f7981 */ /* 0x000ee8000c1e1900 */
[----:B------:R-:W3:Y:S02]  /*0860*/  LDG.E R12, desc[UR4][R12.64+0x4] ;  /* 0x000004040c0c7981 */ /* 0x000ee4000c1e1900 */
[----:B---3--:R-:W-:-:S05]  /*0870*/  IMAD R5, R12, R15, RZ ;  /* 0x0000000f0c057224 */ /* 0x008fca00078e02ff */
[----:B------:R2:W-:Y:S01]  /*0880*/  REDG.E.ADD.STRONG.GPU desc[UR4][R2.64], R5 ;  /* 0x000000050200798e */ /* 0x0005e2000c12e104 */
[----:B------:R-:W-:-:S07]  /*0890*/  IADD3 R8, PT, PT, R8, 0x2, RZ ;  /* 0x0000000208087810 */ /* 0x000fce0007ffe0ff */
.L_x_3:
[----:B------:R-:W-:Y:S05]  /*08a0*/  @P0 EXIT ;  /* 0x000000000000094d */ /* 0x000fea0003800000 */
[----:B--2---:R-:W2:Y:S01]  /*08b0*/  LDC.64 R4, c[0x0][0x380] ;  /* 0x0000e000ff047b82 */ /* 0x004ea20000000a00 */
[----:B------:R-:W0:Y:S01]  /*08c0*/  LDCU UR6, c[0x0][0x3a0] ;  /* 0x00007400ff0677ac */ /* 0x000e220008000800 */
[----:B------:R-:W-:-:S06]  /*08d0*/  IADD3 R7, PT, PT, R7, R8, RZ ;  /* 0x0000000807077210 */ /* 0x000fcc0007ffe0ff */
[----:B------:R-:W3:Y:S01]  /*08e0*/  LDC.64 R10, c[0x0][0x388] ;  /* 0x0000e200ff0a7b82 */ /* 0x000ee20000000a00 */
[----:B0-----:R-:W-:Y:S02]  /*08f0*/  IMAD R9, R8, UR6, R0 ;  /* 0x0000000608097c24 */ /* 0x001fe4000f8e0200 */
[----:B--2---:R-:W-:-:S06]  /*0900*/  IMAD.WIDE.U32 R4, R7, 0x4, R4 ;  /* 0x0000000407047825 */ /* 0x004fcc00078e0004 */
[----:B------:R-:W2:Y:S01]  /*0910*/  LDG.E R4, desc[UR4][R4.64] ;  /* 0x0000000404047981 */ /* 0x000ea2000c1e1900 */
[----:B---3--:R-:W-:-:S06]  /*0920*/  IMAD.WIDE R6, R9, 0x4, R10 ;  /* 0x0000000409067825 */ /* 0x008fcc00078e020a */
[----:B------:R-:W2:Y:S02]  /*0930*/  LDG.E R7, desc[UR4][R6.64] ;  /* 0x0000000406077981 */ /* 0x000ea4000c1e1900 */
[----:B--2---:R-:W-:-:S05]  /*0940*/  IMAD R9, R4, R7, RZ ;  /* 0x0000000704097224 */ /* 0x004fca00078e02ff */
[----:B------:R-:W-:Y:S01]  /*0950*/  REDG.E.ADD.STRONG.GPU desc[UR4][R2.64], R9 ;  /* 0x000000090200798e */ /* 0x000fe2000c12e104 */
[----:B------:R-:W-:Y:S05]  /*0960*/  EXIT ;  /* 0x000000000000794d */ /* 0x000fea0003800000 */
.L_x_4:
[----:B------:R-:W-:-:S00]  /*0970*/  BRA `(.L_x_4) ;  /* 0xfffffffc00fc7947 */ /* 0x000fc0000383ffff */
[----:B------:R-:W-:-:S00]  /*0980*/  NOP ;  /* 0x0000000000007918 */ /* 0x000fc00000000000 */
[----:B------:R-:W-:-:S00]  /*0990*/  NOP ;  /* 0x0000000000007918 */ /* 0x000fc00000000000 */
[----:B------:R-:W-:-:S00]  /*09a0*/  NOP ;  /* 0x0000000000007918 */ /* 0x000fc00000000000 */
[----:B------:R-:W-:-:S00]  /*09b0*/  NOP ;  /* 0x0000000000007918 */ /* 0x000fc00000000000 */
[----:B------:R-:W-:-:S00]  /*09c0*/  NOP ;  /* 0x0000000000007918 */ /* 0x000fc00000000000 */
[----:B------:R-:W-:-:S00]  /*09d0*/  NOP ;  /* 0x0000000000007918 */ /* 0x000fc00000000000 */
[----:B------:R-:W-:-:S00]  /*09e0*/  NOP ;  /* 0x0000000000007918 */ /* 0x000fc00000000000 */
[----:B------:R-:W-:-:S00]  /*09f0*/  NOP ;  /* 0x0000000000007918 */ /* 0x000fc00000000000 */
.L_x_28:


//--------------------- .text._Z8col_multPiS_S_iii --------------------------
	.section	.text._Z8col_multPiS_S_iii,"ax",@progbits
	.align	128
        .global         _Z8col_multPiS_S_iii
        .type           _Z8col_multPiS_S_iii,@function
        .size           _Z8col_multPiS_S_iii,(.L_x_29 - _Z8col_multPiS_S_iii)
        .other          _Z8col_multPiS_S_iii,@"STO_CUDA_ENTRY STV_DEFAULT"
_Z8col_multPiS_S_iii:
.text._Z8col_multPiS_S_iii:
[----:B------:R-:W-:Y:S08]  /*0000*/  LDC R1, c[0x0][0x37c] ;  /* 0x0000df00ff017b82 */ /* 0x000ff00000000800 */
[----:B------:R-:W0:Y:S02]  /*0010*/  LDC R2, c[0x0][0x398] ;  /* 0x0000e600ff027b82 */ /* 0x000e240000000800 */
[----:B0-----:R-:W-:-:S13]  /*0020*/  ISETP.GE.AND P0, PT, R2, 0x1, PT ;  /* 0x000000010200780c */ /* 0x001fda0003f06270 */
[----:B------:R-:W-:Y:S05]  /*0030*/  @!P0 EXIT ;  /* 0x000000000000894d */ /* 0x000fea0003800000 */
[----:B------:R-:W0:Y:S01]  /*0040*/  LDC R3, c[0x0][0x39c] ;  /* 0x0000e700ff037b82 */ /* 0x000e220000000800 */
[----:B------:R-:W1:Y:S01]  /*0050*/  S2R R0, SR_TID.X ;  /* 0x0000000000007919 */ /* 0x000e620000002100 */
[----:B------:R-:W2:Y:S01]  /*0060*/  LDCU.64 UR8, c[0x0][0x358] ;  /* 0x00006b00ff0877ac */ /* 0x000ea20008000a00 */
[----:B0-----:R-:W-:-:S13]  /*0070*/  ISETP.GE.AND P0, PT, R3, 0x1, PT ;  /* 0x000000010300780c */ /* 0x001fda0003f06270 */
[----:B-12---:R-:W-:Y:S05]  /*0080*/  @!P0 BRA `(.L_x_5) ;  /* 0x0000000800508947 */ /* 0x006fea0003800000 */
[C---:B------:R-:W-:Y:S01]  /*0090*/  IADD3 R2, PT, PT, R3.reuse, -0x1, RZ ;  /* 0xffffffff03027810 */ /* 0x040fe20007ffe0ff */
[----:B------:R-:W-:Y:S01]  /*00a0*/  UMOV UR4, URZ ;  /* 0x000000ff00047c82 */ /* 0x000fe20008000000 */
[----:B------:R-:W-:Y:S02]  /*00b0*/  LOP3.LUT R6, R3, 0x7, RZ, 0xc0, !PT ;  /* 0x0000000703067812 */ /* 0x000fe400078ec0ff */
[----:B------:R-:W-:-:S13]  /*00c0*/  ISETP.GE.U32.AND P0, PT, R2, 0x7, PT ;  /* 0x000000070200780c */ /* 0x000fda0003f06070 */
.L_x_11:
[----:B------:R-:W0:Y:S01]  /*00d0*/  LDCU UR5, c[0x0][0x39c] ;  /* 0x00007380ff0577ac */ /* 0x000e220008000800 */
[----:B------:R-:W1:Y:S01]  /*00e0*/  LDC.64 R2, c[0x0][0x390] ;  /* 0x0000e400ff027b82 */ /* 0x000e620000000a00 */
[----:B0-----:R-:W-:-:S06]  /*00f0*/  UIMAD UR10, UR4, UR5, URZ ;  /* 0x00000005040a72a4 */ /* 0x001fcc000f8e02ff */
[----:B------:R-:W-:-:S05]  /*0100*/  IADD3 R5, PT, PT, R0, UR10, RZ ;  /* 0x0000000a00057c10 */ /* 0x000fca000fffe0ff */
[----:B-1----:R-:W-:-:S04]  /*0110*/  IMAD.WIDE.U32 R2, R5, 0x4, R2 ;  /* 0x0000000405027825 */ /* 0x002fc800078e0002 */
[----:B------:R-:W-:Y:S01]  /*0120*/  HFMA2 R5, -RZ, RZ, 0, 0 ;  /* 0x00000000ff057431 */ /* 0x000fe200000001ff */
[----:B------:R0:W-:Y:S01]  /*0130*/  STG.E desc[UR8][R2.64], RZ ;  /* 0x000000ff02007986 */ /* 0x0001e2000c101908 */
[----:B------:R-:W-:Y:S05]  /*0140*/  @!P0 BRA `(.L_x_6) ;  /* 0x0000000000d88947 */ /* 0x000fea0003800000 */
[----:B------:R-:W-:Y:S01]  /*0150*/  ULOP3.LUT UR6, UR5, 0x7ffffff8, URZ, 0xc0, !UPT ;  /* 0x7ffffff805067892 */ /* 0x000fe2000f8ec0ff */
[----:B------:R-:W-:Y:S02]  /*0160*/  MOV R7, UR10 ;  /* 0x0000000a00077c02 */ /* 0x000fe40008000f00 */
[----:B------:R-:W-:Y:S01]  /*0170*/  MOV R8, R0 ;  /* 0x0000000000087202 */ /* 0x000fe20000000f00 */
[----:B------:R-:W-:-:S12]  /*0180*/  UIADD3 UR7, UPT, UPT, -UR6, URZ, URZ ;  /* 0x000000ff06077290 */ /* 0x000fd8000fffe1ff */
.L_x_7:
[----:B------:R-:W1:Y:S08]  /*0190*/  LDC.64 R4, c[0x0][0x380] ;  /* 0x0000e000ff047b82 */ /* 0x000e700000000a00 */
[----:B--2---:R-:W2:Y:S08]  /*01a0*/  LDC.64 R10, c[0x0][0x388] ;  /* 0x0000e200ff0a7b82 */ /* 0x004eb00000000a00 */
[----:B------:R-:W3:Y:S01]  /*01b0*/  LDC R9, c[0x0][0x3a0] ;  /* 0x0000e800ff097b82 */ /* 0x000ee20000000800 */
[----:B-1----:R-:W-:-:S05]  /*01c0*/  IMAD.WIDE.U32 R4, R7, 0x4, R4 ;  /* 0x0000000407047825 */ /* 0x002fca00078e0004 */
[----:B------:R-:W4:Y:S01]  /*01d0*/  LDG.E R12, desc[UR8][R4.64] ;  /* 0x00000008040c7981 */ /* 0x000f22000c1e1900 */
[----:B--2---:R-:W-:-:S05]  /*01e0*/  IMAD.WIDE R10, R8, 0x4, R10 ;  /* 0x00000004080a7825 */ /* 0x004fca00078e020a */
[----:B------:R-:W4:Y:S02]  /*01f0*/  LDG.E R13, desc[UR8][R10.64] ;  /* 0x000000080a0d7981 */ /* 0x000f24000c1e1900 */
[----:B----4-:R-:W-:Y:S02]  /*0200*/  IMAD R17, R12, R13, RZ ;  /* 0x0000000d0c117224 */ /* 0x010fe400078e02ff */
[----:B---3--:R-:W-:-:S03]  /*0210*/  IMAD.WIDE R12, R9, 0x4, R10 ;  /* 0x00000004090c7825 */ /* 0x008fc600078e020a */
[----:B------:R1:W-:Y:S04]  /*0220*/  REDG.E.ADD.STRONG.GPU desc[UR8][R2.64], R17 ;  /* 0x000000110200798e */ /* 0x0003e8000c12e108 */
[----:B------:R-:W2:Y:S04]  /*0230*/  LDG.E R14, desc[UR8][R4.64+0x4] ;  /* 0x00000408040e7981 */ /* 0x000ea8000c1e1900 */
[----:B------:R-:W2:Y:S02]  /*0240*/  LDG.E R15, desc[UR8][R12.64] ;  /* 0x000000080c0f7981 */ /* 0x000ea4000c1e1900 */
[----:B--2---:R-:W-:-:S02]  /*0250*/  IMAD R19, R14, R15, RZ ;  /* 0x0000000f0e137224 */ /* 0x004fc400078e02ff */
[----:B------:R-:W-:-:S03]  /*0260*/  IMAD.WIDE R14, R9, 0x4, R12 ;  /* 0x00000004090e7825 */ /* 0x000fc600078e020c */
[----:B------:R2:W-:Y:S04]  /*0270*/  REDG.E.ADD.STRONG.GPU desc[UR8][R2.64], R19 ;  /* 0x000000130200798e */ /* 0x0005e8000c12e108 */
[----:B------:R-:W3:Y:S04]  /*0280*/  LDG.E R16, desc[UR8][R4.64+0x8] ;  /* 0x0000080804107981 */ /* 0x000ee8000c1e1900 */
[----:B------:R-:W3:Y:S02]  /*0290*/  LDG.E R11, desc[UR8][R14.64] ;  /* 0x000000080e0b7981 */ /* 0x000ee4000c1e1900 */
[----:B---3--:R-:W-:-:S02]  /*02a0*/  IMAD R21, R16, R11, RZ ;  /* 0x0000000b10157224 */ /* 0x008fc400078e02ff */
[----:B------:R-:W-:-:S03]  /*02b0*/  IMAD.WIDE R10, R9, 0x4, R14 ;  /* 0x00000004090a7825 */ /* 0x000fc600078e020e */
[----:B------:R3:W-:Y:S04]  /*02c0*/  REDG.E.ADD.STRONG.GPU desc[UR8][R2.64], R21 ;  /* 0x000000150200798e */ /* 0x0007e8000c12e108 */
[----:B------:R-:W4:Y:S04]  /*02d0*/  LDG.E R16, desc[UR8][R4.64+0xc] ;  /* 0x00000c0804107981 */ /* 0x000f28000c1e1900 */
[----:B-1----:R-:W4:Y:S01]  /*02e0*/  LDG.E R17, desc[UR8][R10.64] ;  /* 0x000000080a117981 */ /* 0x002f22000c1e1900 */
[----:B------:R-:W-:-:S04]  /*02f0*/  IMAD.WIDE R12, R9, 0x4, R10 ;  /* 0x00000004090c7825 */ /* 0x000fc800078e020a */
[----:B----4-:R-:W-:-:S05]  /*0300*/  IMAD R17, R16, R17, RZ ;  /* 0x0000001110117224 */ /* 0x010fca00078e02ff */
[----:B------:R1:W-:Y:S04]  /*0310*/  REDG.E.ADD.STRONG.GPU desc[UR8][R2.64], R17 ;  /* 0x000000110200798e */ /* 0x0003e8000c12e108 */
[----:B------:R-:W4:Y:S04]  /*0320*/  LDG.E R16, desc[UR8][R4.64+0x10] ;  /* 0x0000100804107981 */ /* 0x000f28000c1e1900 */
[----:B--2---:R-:W4:Y:S01]  /*0330*/  LDG.E R19, desc[UR8][R12.64] ;  /* 0x000000080c137981 */ /* 0x004f22000c1e1900 */
[----:B------:R-:W-:-:S04]  /*0340*/  IMAD.WIDE R14, R9, 0x4, R12 ;  /* 0x00000004090e7825 */ /* 0x000fc800078e020c */
[----:B----4-:R-:W-:-:S05]  /*0350*/  IMAD R19, R16, R19, RZ ;  /* 0x0000001310137224 */ /* 0x010fca00078e02ff */
[----:B------:R2:W-:Y:S04]  /*0360*/  REDG.E.ADD.STRONG.GPU desc[UR8][R2.64], R19 ;  /* 0x000000130200798e */ /* 0x0005e8000c12e108 */
[----:B------:R-:W4:Y:S04]  /*0370*/  LDG.E R16, desc[UR8][R4.64+0x14] ;  /* 0x0000140804107981 */ /* 0x000f28000c1e1900 */
[----:B---3--:R-:W4:Y:S01]  /*0380*/  LDG.E R21, desc[UR8][R14.64] ;  /* 0x000000080e157981 */ /* 0x008f22000c1e1900 */
[----:B------:R-:W-:-:S04]  /*0390*/  IMAD.WIDE R10, R9, 0x4, R14 ;  /* 0x00000004090a7825 */ /* 0x000fc800078e020e */
[----:B----4-:R-:W-:-:S05]  /*03a0*/  IMAD R21, R16, R21, RZ ;  /* 0x0000001510157224 */ /* 0x010fca00078e02ff */
[----:B------:R2:W-:Y:S04]  /*03b0*/  REDG.E.ADD.STRONG.GPU desc[UR8][R2.64], R21 ;  /* 0x000000150200798e */ /* 0x0005e8000c12e108 */
[----:B-1----:R-:W3:Y:S04]  /*03c0*/  LDG.E R17, desc[UR8][R10.64] ;  /* 0x000000080a117981 */ /* 0x002ee8000c1e1900 */
[----:B------:R-:W3:Y:S01]  /*03d0*/  LDG.E R16, desc[UR8][R4.64+0x18] ;  /* 0x0000180804107981 */ /* 0x000ee2000c1e1900 */
[----:B------:R-:W-:-:S04]  /*03e0*/  IMAD.WIDE R12, R9, 0x4, R10 ;  /* 0x00000004090c7825 */ /* 0x000fc800078e020a */
[----:B---3--:R-:W-:-:S05]  /*03f0*/  IMAD R17, R16, R17, RZ ;  /* 0x0000001110117224 */ /* 0x008fca00078e02ff */
[----:B------:R2:W-:Y:S04]  /*0400*/  REDG.E.ADD.STRONG.GPU desc[UR8][R2.64], R17 ;  /* 0x000000110200798e */ /* 0x0005e8000c12e108 */
[----:B------:R-:W3:Y:S04]  /*0410*/  LDG.E R16, desc[UR8][R4.64+0x1c] ;  /* 0x00001c0804107981 */ /* 0x000ee8000c1e1900 */
[----:B------:R-:W3:Y:S01]  /*0420*/  LDG.E R13, desc[UR8][R12.64] ;  /* 0x000000080c0d7981 */ /* 0x000ee2000c1e1900 */
[----:B------:R-:W-:-:S04]  /*0430*/  UIADD3 UR7, UPT, UPT, UR7, 0x8, URZ ;  /* 0x0000000807077890 */ /* 0x000fc8000fffe0ff */
[----:B------:R-:W-:Y:S01]  /*0440*/  UISETP.NE.AND UP0, UPT, UR7, URZ, UPT ;  /* 0x000000ff0700728c */ /* 0x000fe2000bf05270 */
[----:B---3--:R-:W-:-:S05]  /*0450*/  IMAD R15, R16, R13, RZ ;  /* 0x0000000d100f7224 */ /* 0x008fca00078e02ff */
[----:B------:R2:W-:Y:S01]  /*0460*/  REDG.E.ADD.STRONG.GPU desc[UR8][R2.64], R15 ;  /* 0x0000000f0200798e */ /* 0x0005e2000c12e108 */
[----:B------:R-:W-:Y:S02]  /*0470*/  LEA R8, R9, R8, 0x3 ;  /* 0x0000000809087211 */ /* 0x000fe400078e18ff */
[----:B------:R-:W-:Y:S01]  /*0480*/  IADD3 R7, PT, PT, R7, 0x8, RZ ;  /* 0x0000000807077810 */ /* 0x000fe20007ffe0ff */
[----:B------:R-:W-:Y:S06]  /*0490*/  BRA.U UP0, `(.L_x_7) ;  /* 0xfffffffd003c7547 */ /* 0x000fec000b83ffff */
[----:B------:R-:W-:-:S07]  /*04a0*/  MOV R5, UR6 ;  /* 0x0000000600057c02 */ /* 0x000fce0008000f00 */
.L_x_6:
[----:B------:R-:W-:-:S13]  /*04b0*/  ISETP.NE.AND P1, PT, R6, RZ, PT ;  /* 0x000000ff0600720c */ /* 0x000fda0003f25270 */
[----:B------:R-:W-:Y:S05]  /*04c0*/  @!P1 BRA `(.L_x_8) ;  /* 0x00000004002c9947 */ /* 0x000fea0003800000 */
[----:B------:R-:W-:Y:S01]  /*04d0*/  IADD3 R4, PT, PT, R6, -0x1, RZ ;  /* 0xffffffff06047810 */ /* 0x000fe20007ffe0ff */
[----:B------:R-:W-:-:S03]  /*04e0*/  ULOP3.LUT UP0, UR6, UR5, 0x3, URZ, 0xc0, !UPT ;  /* 0x0000000305067892 */ /* 0x000fc6000f80c0ff */
[----:B------:R-:W-:-:S13]  /*04f0*/  ISETP.GE.U32.AND P1, PT, R4, 0x3, PT ;  /* 0x000000030400780c */ /* 0x000fda0003f26070 */
[----:B------:R-:W-:Y:S05]  /*0500*/  @!P1 BRA `(.L_x_9) ;  /* 0x0000000000809947 */ /* 0x000fea0003800000 */
[----:B------:R-:W1:Y:S01]  /*0510*/  LDC R4, c[0x0][0x3a0] ;  /* 0x0000e800ff047b82 */ /* 0x000e620000000800 */
[----:B------:R-:W-:-:S07]  /*0520*/  IADD3 R7, PT, PT, R5, UR10, RZ ;  /* 0x0000000a05077c10 */ /* 0x000fce000fffe0ff */
[----:B------:R-:W3:Y:S08]  /*0530*/  LDC.64 R10, c[0x0][0x380] ;  /* 0x0000e000ff0a7b82 */ /* 0x000ef00000000a00 */
[----:B------:R-:W4:Y:S01]  /*0540*/  LDC.64 R12, c[0x0][0x388] ;  /* 0x0000e200ff0c7b82 */ /* 0x000f220000000a00 */
[----:B-1----:R-:W-:-:S07]  /*0550*/  IMAD R9, R5, R4, R0 ;  /* 0x0000000405097224 */ /* 0x002fce00078e0200 */
[----:B--2---:R-:W1:Y:S01]  /*0560*/  LDC.64 R16, c[0x0][0x380] ;  /* 0x0000e000ff107b82 */ /* 0x004e620000000a00 */
[----:B---3--:R-:W-:-:S06]  /*0570*/  IMAD.WIDE.U32 R10, R7, 0x4, R10 ;  /* 0x00000004070a7825 */ /* 0x008fcc00078e000a */
[----:B------:R-:W2:Y:S01]  /*0580*/  LDG.E R10, desc[UR8][R10.64] ;  /* 0x000000080a0a7981 */ /* 0x000ea2000c1e1900 */
[----:B----4-:R-:W-:-:S05]  /*0590*/  IMAD.WIDE R12, R9, 0x4, R12 ;  /* 0x00000004090c7825 */ /* 0x010fca00078e020c */
[----:B------:R-:W2:Y:S01]  /*05a0*/  LDG.E R7, desc[UR8][R12.64] ;  /* 0x000000080c077981 */ /* 0x000ea2000c1e1900 */
[----:B------:R-:W-:-:S04]  /*05b0*/  IADD3 R9, P1, PT, R5, UR10, RZ ;  /* 0x0000000a05097c10 */ /* 0x000fc8000ff3e0ff */
[----:B------:R-:W-:Y:S02]  /*05c0*/  IADD3.X R14, PT, PT, RZ, RZ, RZ, P1, !PT ;  /* 0x000000ffff0e7210 */ /* 0x000fe40000ffe4ff */
[----:B-1----:R-:W-:-:S04]  /*05d0*/  LEA R8, P1, R9, R16, 0x2 ;  /* 0x0000001009087211 */ /* 0x002fc800078210ff */
[----:B------:R-:W-:Y:S01]  /*05e0*/  LEA.HI.X R9, R9, R17, R14, 0x2, P1 ;  /* 0x0000001109097211 */ /* 0x000fe200008f140e */
        /* <DEDUP_REMOVED lines=13> */
[----:B------:R-:W1:Y:S04]  /*06c0*/  LDG.E R4, desc[UR8][R8.64+0xc] ;  /* 0x00000c0808047981 */ /* 0x000e68000c1e1900 */
[----:B------:R-:W1:Y:S02]  /*06d0*/  LDG.E R13, desc[UR8][R12.64] ;  /* 0x000000080c0d7981 */ /* 0x000e64000c1e1900 */
[----:B-1----:R-:W-:-:S05]  /*06e0*/  IMAD R7, R4, R13, RZ ;  /* 0x0000000d04077224 */ /* 0x002fca00078e02ff */
[----:B------:R3:W-:Y:S01]  /*06f0*/  REDG.E.ADD.STRONG.GPU desc[UR8][R2.64], R7 ;  /* 0x000000070200798e */ /* 0x0007e2000c12e108 */
[----:B------:R-:W-:-:S07]  /*0700*/  IADD3 R5, PT, PT, R5, 0x4, RZ ;  /* 0x0000000405057810 */ /* 0x000fce0007ffe0ff */
.L_x_9:
[----:B------:R-:W-:Y:S05]  /*0710*/  BRA.U !UP0, `(.L_x_8) ;  /* 0x0000000108987547 */ /* 0x000fea000b800000 */
[----:B------:R-:W-:Y:S02]  /*0720*/  UISETP.NE.AND UP0, UPT, UR6, 0x1, UPT ;  /* 0x000000010600788c */ /* 0x000fe4000bf05270 */
[----:B------:R-:W-:-:S04]  /*0730*/  ULOP3.LUT UR5, UR5, 0x1, URZ, 0xc0, !UPT ;  /* 0x0000000105057892 */ /* 0x000fc8000f8ec0ff */
[----:B------:R-:W-:-:S03]  /*0740*/  UISETP.NE.U32.AND UP1, UPT, UR5, 0x1, UPT ;  /* 0x000000010500788c */ /* 0x000fc6000bf25070 */
[----:B------:R-:W-:Y:S08]  /*0750*/  BRA.U !UP0, `(.L_x_10) ;  /* 0x0000000108587547 */ /* 0x000ff0000b800000 */
[----:B--2---:R-:W1:Y:S01]  /*0760*/  LDC R15, c[0x0][0x3a0] ;  /* 0x0000e800ff0f7b82 */ /* 0x004e620000000800 */
[----:B---3--:R-:W-:-:S07]  /*0770*/  IADD3 R7, PT, PT, R5, UR10, RZ ;  /* 0x0000000a05077c10 */ /* 0x008fce000fffe0ff */
[----:B------:R-:W2:Y:S08]  /*0780*/  LDC.64 R8, c[0x0][0x380] ;  /* 0x0000e000ff087b82 */ /* 0x000eb00000000a00 */
[----:B------:R-:W3:Y:S01]  /*0790*/  LDC.64 R10, c[0x0][0x388] ;  /* 0x0000e200ff0a7b82 */ /* 0x000ee20000000a00 */
[----:B-1----:R-:W-:-:S07]  /*07a0*/  IMAD R13, R5, R15, R0 ;  /* 0x0000000f050d7224 */ /* 0x002fce00078e0200 */
[----:B------:R-:W1:Y:S01]  /*07b0*/  LDC.64 R16, c[0x0][0x380] ;  /* 0x0000e000ff107b82 */ /* 0x000e620000000a00 */
[----:B--2---:R-:W-:-:S06]  /*07c0*/  IMAD.WIDE.U32 R8, R7, 0x4, R8 ;  /* 0x0000000407087825 */ /* 0x004fcc00078e0008 */
[----:B------:R-:W2:Y:S01]  /*07d0*/  LDG.E R8, desc[UR8][R8.64] ;  /* 0x0000000808087981 */ /* 0x000ea2000c1e1900 */
[----:B---3--:R-:W-:-:S05]  /*07e0*/  IMAD.WIDE R10, R13, 0x4, R10 ;  /* 0x000000040d0a7825 */ /* 0x008fca00078e020a */
[----:B------:R-:W2:Y:S01]  /*07f0*/  LDG.E R7, desc[UR8][R10.64] ;  /* 0x000000080a077981 */ /* 0x000ea2000c1e1900 */
[----:B------:R-:W-:-:S04]  /*0800*/  IADD3 R4, P1, PT, R5, UR10, RZ ;  /* 0x0000000a05047c10 */ /* 0x000fc8000ff3e0ff */
[----:B------:R-:W-:Y:S02]  /*0810*/  IADD3.X R13, PT, PT, RZ, RZ, RZ, P1, !PT ;  /* 0x000000ffff0d7210 */ /* 0x000fe40000ffe4ff */
[----:B-1----:R-:W-:Y:S01]  /*0820*/  LEA R12, P1, R4, R16, 0x2 ;  /* 0x00000010040c7211 */ /* 0x002fe200078210ff */
[----:B------:R-:W-:-:S03]  /*0830*/  IMAD.WIDE R14, R15, 0x4, R10 ;  /* 0x000000040f0e7825 */ /* 0x000fc600078e020a */
[----:B------:R-:W-:Y:S01]  /*0840*/  LEA.HI.X R13, R4, R17, R13, 0x2, P1 ;  /* 0x00000011040d7211 */ /* 0x000fe200008f140d */
[----:B--2---:R-:W-:-:S05]  /*0850*/  IMAD R7, R8, R7, RZ ;  /* 0x0000000708077224 */ /* 0x004fca00078e02ff */
[----:B------:R1:W-:Y:S04]  /*0860*/  REDG.E.ADD.STRONG.GPU desc[UR8][R2.64], R7 ;  /* 0x000000070200798e */ /* 0x0003e8000c12e108 */
[----:B------:R-:W2:Y:S04]  /*0870*/  LDG.E R12, desc[UR8][R12.64+0x4] ;  /* 0x000004080c0c7981 */ /* 0x000ea8000c1e1900 */
[----:B------:R-:W2:Y:S02]  /*0880*/  LDG.E R15, desc[UR8][R14.64] ;  /* 0x000000080e0f7981 */ /* 0x000ea4000c1e1900 */
[----:B--2---:R-:W-:-:S05]  /*0890*/  IMAD R9, R12, R15, RZ ;  /* 0x0000000f0c097224 */ /* 0x004fca00078e02ff */
[----:B------:R1:W-:Y:S01]  /*08a0*/  REDG.E.ADD.STRONG.GPU desc[UR8][R2.64], R9 ;  /* 0x000000090200798e */ /* 0x0003e2000c12e108 */
[----:B------:R-:W-:-:S07]  /*08b0*/  IADD3 R5, PT, PT, R5, 0x2, RZ ;  /* 0x0000000205057810 */ /* 0x000fce0007ffe0ff */
.L_x_10:
[----:B------:R-:W-:Y:S05]  /*08c0*/  BRA.U UP1, `(.L_x_8) ;  /* 0x00000001012c7547 */ /* 0x000fea000b800000 */
[----:B-1----:R-:W1:Y:S01]  /*08d0*/  LDC.64 R8, c[0x0][0x380] ;  /* 0x0000e000ff087b82 */ /* 0x002e620000000a00 */
[----:B------:R-:W4:Y:S01]  /*08e0*/  LDCU UR5, c[0x0][0x3a0] ;  /* 0x00007400ff0577ac */ /* 0x000f220008000800 */
[----:B---3--:R-:W-:-:S06]  /*08f0*/  IADD3 R7, PT, PT, R5, UR10, RZ ;  /* 0x0000000a05077c10 */ /* 0x008fcc000fffe0ff */
[----:B------:R-:W3:Y:S01]  /*0900*/  LDC.64 R10, c[0x0][0x388] ;  /* 0x0000e200ff0a7b82 */ /* 0x000ee20000000a00 */
[----:B----4-:R-:W-:Y:S02]  /*0910*/  IMAD R13, R5, UR5, R0 ;  /* 0x00000005050d7c24 */ /* 0x010fe4000f8e0200 */
[----:B-1----:R-:W-:-:S06]  /*0920*/  IMAD.WIDE.U32 R4, R7, 0x4, R8 ;  /* 0x0000000407047825 */ /* 0x002fcc00078e0008 */
[----:B------:R-:W4:Y:S01]  /*0930*/  LDG.E R4, desc[UR8][R4.64] ;  /* 0x0000000804047981 */ /* 0x000f22000c1e1900 */
[----:B---3--:R-:W-:-:S06]  /*0940*/  IMAD.WIDE R8, R13, 0x4, R10 ;  /* 0x000000040d087825 */ /* 0x008fcc00078e020a */
[----:B------:R-:W4:Y:S02]  /*0950*/  LDG.E R9, desc[UR8][R8.64] ;  /* 0x0000000808097981 */ /* 0x000f24000c1e1900 */
[----:B----4-:R-:W-:-:S05]  /*0960*/  IMAD R7, R4, R9, RZ ;  /* 0x0000000904077224 */ /* 0x010fca00078e02ff */
[----:B------:R4:W-:Y:S02]  /*0970*/  REDG.E.ADD.STRONG.GPU desc[UR8][R2.64], R7 ;  /* 0x000000070200798e */ /* 0x0009e4000c12e108 */
.L_x_8:
[----:B01234-:R-:W0:Y:S01]  /*0980*/  LDC R2, c[0x0][0x398] ;  /* 0x0000e600ff027b82 */ /* 0x01fe220000000800 */
[----:B------:R-:W-:-:S06]  /*0990*/  UIADD3 UR4, UPT, UPT, UR4, 0x1, URZ ;  /* 0x0000000104047890 */ /* 0x000fcc000fffe0ff */
[----:B0-----:R-:W-:-:S13]  /*09a0*/  ISETP.NE.AND P1, PT, R2, UR4, PT ;  /* 0x0000000402007c0c */ /* 0x001fda000bf25270 */
[----:B------:R-:W-:Y:S05]  /*09b0*/  @!P1 EXIT ;  /* 0x000000000000994d */ /* 0x000fea0003800000 */
[----:B------:R-:W-:Y:S05]  /*09c0*/  BRA `(.L_x_11) ;  /* 0xfffffff400c07947 */ /* 0x000fea000383ffff */
.L_x_5:
[C---:B------:R-:W-:Y:S02]  /*09d0*/  ISETP.GE.U32.AND P1, PT, R2.reuse, 0x8, PT ;  /* 0x000000080200780c */ /* 0x040fe40003f26070 */
[----:B------:R-:W-:Y:S02]  /*09e0*/  LOP3.LUT R5, R2, 0x7, RZ, 0xc0, !PT ;  /* 0x0000000702057812 */ /* 0x000fe400078ec0ff */
[----:B------:R-:W-:Y:S02]  /*09f0*/  MOV R4, RZ ;  /* 0x000000ff00047202 */ /* 0x000fe40000000f00 */
[----:B------:R-:W-:-:S07]  /*0a00*/  ISETP.NE.AND P0, PT, R5, RZ, PT ;  /* 0x000000ff0500720c */ /* 0x000fce0003f05270 */
[----:B------:R-:W-:Y:S06]  /*0a10*/  @!P1 BRA `(.L_x_12) ;  /* 0x00000000005c9947 */ /* 0x000fec0003800000 */
[----:B------:R-:W0:Y:S01]  /*0a20*/  LDC.64 R6, c[0x0][0x390] ;  /* 0x0000e400ff067b82 */ /* 0x000e220000000a00 */
[----:B------:R-:W-:Y:S01]  /*0a30*/  LOP3.LUT R4, R2, 0x7ffffff8, RZ, 0xc0, !PT ;  /* 0x7ffffff802047812 */ /* 0x000fe200078ec0ff */
[----:B------:R-:W-:-:S06]  /*0a40*/  UMOV UR4, URZ ;  /* 0x000000ff00047c82 */ /* 0x000fcc0008000000 */
.L_x_13:
[----:B-1----:R-:W-:Y:S01]  /*0a50*/  IMAD R9, R3, UR4, R0 ;  /* 0x0000000403097c24 */ /* 0x002fe2000f8e0200 */
[----:B------:R-:W-:-:S03]  /*0a60*/  UIADD3 UR4, UPT, UPT, UR4, 0x8, URZ ;  /* 0x0000000804047890 */ /* 0x000fc6000fffe0ff */
[----:B0-----:R-:W-:-:S03]  /*0a70*/  IMAD.WIDE R8, R9, 0x4, R6 ;  /* 0x0000000409087825 */ /* 0x001fc600078e0206 */
[----:B------:R-:W-:Y:S02]  /*0a80*/  ISETP.NE.AND P1, PT, R4, UR4, PT ;  /* 0x0000000404007c0c */ /* 0x000fe4000bf25270 */
[----:B------:R1:W-:Y:S01]  /*0a90*/  STG.E desc[UR8][R8.64], RZ ;  /* 0x000000ff08007986 */ /* 0x0003e2000c101908 */
[----:B------:R-:W-:-:S05]  /*0aa0*/  IMAD.WIDE R10, R3, 0x4, R8 ;  /* 0x00000004030a7825 */ /* 0x000fca00078e0208 */
        /* <DEDUP_REMOVED lines=13> */
[----:B------:R-:W-:Y:S05]  /*0b80*/  @P1 BRA `(.L_x_13) ;  /* 0xfffffffc00b01947 */ /* 0x000fea000383ffff */
.L_x_12:
[----:B------:R-:W-:Y:S05]  /*0b90*/  @!P0 EXIT ;  /* 0x000000000000894d */ /* 0x000fea0003800000 */
[----:B------:R-:W-:Y:S02]  /*0ba0*/  ISETP.GE.U32.AND P0, PT, R5, 0x4, PT ;  /* 0x000000040500780c */ /* 0x000fe40003f06070 */
[----:B-1----:R-:W-:-:S04]  /*0bb0*/  LOP3.LUT R14, R2, 0x3, RZ, 0xc0, !PT ;  /* 0x00000003020e7812 */ /* 0x002fc800078ec0ff */
[----:B------:R-:W-:-:S07]  /*0bc0*/  ISETP.NE.AND P1, PT, R14, RZ, PT ;  /* 0x000000ff0e00720c */ /* 0x000fce0003f25270 */
[----:B------:R-:W-:Y:S06]  /*0bd0*/  @!P0 BRA `(.L_x_14) ;  /* 0x00000000002c8947 */ /* 0x000fec0003800000 */
[----:B------:R-:W0:Y:S01]  /*0be0*/  LDC.64 R6, c[0x0][0x390] ;  /* 0x0000e400ff067b82 */ /* 0x000e220000000a00 */
[C---:B------:R-:W-:Y:S01]  /*0bf0*/  IMAD R5, R4.reuse, R3, R0 ;  /* 0x0000000304057224 */ /* 0x040fe200078e0200 */
[----:B------:R-:W-:-:S03]  /*0c00*/  IADD3 R4, PT, PT, R4, 0x4, RZ ;  /* 0x0000000404047810 */ /* 0x000fc60007ffe0ff */
[----:B0-----:R-:W-:-:S05]  /*0c10*/  IMAD.WIDE R6, R5, 0x4, R6 ;  /* 0x0000000405067825 */ /* 0x001fca00078e0206 */
[----:B------:R0:W-:Y:S01]  /*0c20*/  STG.E desc[UR8][R6.64], RZ ;  /* 0x000000ff06007986 */ /* 0x0001e2000c101908 */
[----:B------:R-:W-:-:S05]  /*0c30*/  IMAD.WIDE R8, R3, 0x4, R6 ;  /* 0x0000000403087825 */ /* 0x000fca00078e0206 */
[----:B------:R0:W-:Y:S01]  /*0c40*/  STG.E desc[UR8][R8.64], RZ ;  /* 0x000000ff08007986 */ /* 0x0001e2000c101908 */
[----:B------:R-:W-:-:S05]  /*0c50*/  IMAD.WIDE R10, R3, 0x4, R8 ;  /* 0x00000004030a7825 */ /* 0x000fca00078e0208 */
[----:B------:R0:W-:Y:S01]  /*0c60*/  STG.E desc[UR8][R10.64], RZ ;  /* 0x000000ff0a007986 */ /* 0x0001e2000c101908 */
[----:B------:R-:W-:-:S05]  /*0c70*/  IMAD.WIDE R12, R3, 0x4, R10 ;  /* 0x00000004030c7825 */ /* 0x000fca00078e020a */
[----:B------:R0:W-:Y:S02]  /*0c80*/  STG.E desc[UR8][R12.64], RZ ;  /* 0x000000ff0c007986 */ /* 0x0001e4000c101908 */
.L_x_14:
[----:B------:R-:W-:Y:S05]  /*0c90*/  @!P1 EXIT ;  /* 0x000000000000994d */ /* 0x000fea0003800000 */
[----:B------:R-:W-:Y:S02]  /*0ca0*/  ISETP.NE.AND P0, PT, R14, 0x1, PT ;  /* 0x000000010e00780c */ /* 0x000fe40003f05270 */
[----:B------:R-:W-:-:S04]  /*0cb0*/  LOP3.LUT R2, R2, 0x1, RZ, 0xc0, !PT ;  /* 0x0000000102027812 */ /* 0x000fc800078ec0ff */
[----:B------:R-:W-:-:S07]  /*0cc0*/  ISETP.NE.U32.AND P1, PT, R2, 0x1, PT ;  /* 0x000000010200780c */ /* 0x000fce0003f25070 */
[----:B------:R-:W-:Y:S06]  /*0cd0*/  @!P0 BRA `(.L_x_15) ;  /* 0x00000000001c8947 */ /* 0x000fec0003800000 */
[----:B0-----:R-:W0:Y:S01]  /*0ce0*/  LDC.64 R6, c[0x0][0x390] ;  /* 0x0000e400ff067b82 */ /* 0x001e220000000a00 */
[C---:B------:R-:W-:Y:S01]  /*0cf0*/  IMAD R5, R4.reuse, R3, R0 ;  /* 0x0000000304057224 */ /* 0x040fe200078e0200 */
[----:B------:R-:W-:-:S03]  /*0d00*/  IADD3 R4, PT, PT, R4, 0x2, RZ ;  /* 0x0000000204047810 */ /* 0x000fc60007ffe0ff */
[----:B0-----:R-:W-:-:S05]  /*0d10*/  IMAD.WIDE R6, R5, 0x4, R6 ;  /* 0x0000000405067825 */ /* 0x001fca00078e0206 */
[----:B------:R1:W-:Y:S01]  /*0d20*/  STG.E desc[UR8][R6.64], RZ ;  /* 0x000000ff06007986 */ /* 0x0003e2000c101908 */
[----:B------:R-:W-:-:S05]  /*0d30*/  IMAD.WIDE R8, R3, 0x4, R6 ;  /* 0x0000000403087825 */ /* 0x000fca00078e0206 */
[----:B------:R1:W-:Y:S02]  /*0d40*/  STG.E desc[UR8][R8.64], RZ ;  /* 0x000000ff08007986 */ /* 0x0003e4000c101908 */
.L_x_15:
[----:B------:R-:W-:Y:S05]  /*0d50*/  @P1 EXIT ;  /* 0x000000000000194d */ /* 0x000fea0003800000 */
[----:B01----:R-:W0:Y:S01]  /*0d60*/  LDC.64 R6, c[0x0][0x390] ;  /* 0x0000e400ff067b82 */ /* 0x003e220000000a00 */
[----:B------:R-:W-:-:S04]  /*0d70*/  IMAD R3, R4, R3, R0 ;  /* 0x0000000304037224 */ /* 0x000fc800078e0200 */
[----:B0-----:R-:W-:-:S05]  /*0d80*/  IMAD.WIDE R2, R3, 0x4, R6 ;  /* 0x0000000403027825 */ /* 0x001fca00078e0206 */
[----:B------:R-:W-:Y:S01]  /*0d90*/  STG.E desc[UR8][R2.64], RZ ;  /* 0x000000ff02007986 */ /* 0x000fe2000c101908 */
[----:B------:R-:W-:Y:S05]  /*0da0*/  EXIT ;  /* 0x000000000000794d */ /* 0x000fea0003800000 */
.L_x_16:
        /* <DEDUP_REMOVED lines=13> */
.L_x_29:


//--------------------- .text._Z8row_multPiS_S_iii --------------------------
	.section	.text._Z8row_multPiS_S_iii,"ax",@progbits
	.align	128
        .global         _Z8row_multPiS_S_iii
        .type           _Z8row_multPiS_S_iii,@function
        .size           _Z8row_multPiS_S_iii,(.L_x_30 - _Z8row_multPiS_S_iii)
        .other          _Z8row_multPiS_S_iii,@"STO_CUDA_ENTRY STV_DEFAULT"
_Z8row_multPiS_S_iii:
.text._Z8row_multPiS_S_iii:
[----:B------:R-:W-:Y:S08]  /*0000*/  LDC R1, c[0x0][0x37c] ;  /* 0x0000df00ff017b82 */ /* 0x000ff00000000800 */
[----:B------:R-:W0:Y:S02]  /*0010*/  LDC R6, c[0x0][0x3a0] ;  /* 0x0000e800ff067b82 */ /* 0x000e240000000800 */
[----:B0-----:R-:W-:-:S13]  /*0020*/  ISETP.GE.AND P0, PT, R6, 0x1, PT ;  /* 0x000000010600780c */ /* 0x001fda0003f06270 */
[----:B------:R-:W-:Y:S05]  /*0030*/  @!P0 EXIT ;  /* 0x000000000000894d */ /* 0x000fea0003800000 */
[----:B------:R-:W0:Y:S01]  /*0040*/  S2R R0, SR_TID.X ;  /* 0x0000000000007919 */ /* 0x000e220000002100 */
[----:B------:R-:W1:Y:S01]  /*0050*/  LDCU UR5, c[0x0][0x39c] ;  /* 0x00007380ff0577ac */ /* 0x000e620008000800 */
[----:B------:R-:W2:Y:S01]  /*0060*/  LDCU.64 UR10, c[0x0][0x358] ;  /* 0x00006b00ff0a77ac */ /* 0x000ea20008000a00 */
[----:B-1----:R-:W-:Y:S02]  /*0070*/  UISETP.GE.AND UP0, UPT, UR5, 0x1, UPT ;  /* 0x000000010500788c */ /* 0x002fe4000bf06270 */
[----:B0-----:R-:W-:-:S07]  /*0080*/  IMAD R0, R0, UR5, RZ ;  /* 0x0000000500007c24 */ /* 0x001fce000f8e02ff */
[----:B--2---:R-:W-:Y:S05]  /*0090*/  BRA.U !UP0, `(.L_x_17) ;  /* 0x0000000908b07547 */ /* 0x004fea000b800000 */
[----:B------:R-:W0:Y:S01]  /*00a0*/  LDCU.64 UR12, c[0x0][0x380] ;  /* 0x00007000ff0c77ac */ /* 0x000e220008000a00 */
[----:B------:R-:W-:Y:S01]  /*00b0*/  HFMA2 R5, -RZ, RZ, 0, 0 ;  /* 0x00000000ff057431 */ /* 0x000fe200000001ff */
[----:B------:R-:W-:Y:S01]  /*00c0*/  SHF.L.U32 R3, R6, 0x3, RZ ;  /* 0x0000000306037819 */ /* 0x000fe200000006ff */
[----:B------:R-:W-:Y:S02]  /*00d0*/  ULOP3.LUT UR6, UR5, 0x7ffffff8, URZ, 0xc0, !UPT ;  /* 0x7ffffff805067892 */ /* 0x000fe4000f8ec0ff */
[----:B------:R-:W-:Y:S02]  /*00e0*/  ULOP3.LUT UR8, UR5, 0x7, URZ, 0xc0, !UPT ;  /* 0x0000000705087892 */ /* 0x000fe4000f8ec0ff */
[----:B------:R-:W-:Y:S02]  /*00f0*/  ULOP3.LUT UR5, UR5, 0x3, URZ, 0xc0, !UPT ;  /* 0x0000000305057892 */ /* 0x000fe4000f8ec0ff */
[----:B------:R-:W-:Y:S01]  /*0100*/  UIADD3 UR7, UPT, UPT, -UR6, URZ, URZ ;  /* 0x000000ff06077290 */ /* 0x000fe2000fffe1ff */
[----:B0-----:R-:W-:-:S04]  /*0110*/  LEA R2, P0, R0, UR12, 0x2 ;  /* 0x0000000c00027c11 */ /* 0x001fc8000f8010ff */
[----:B------:R-:W-:Y:S02]  /*0120*/  IADD3 R2, P1, PT, R2, 0x10, RZ ;  /* 0x0000001002027810 */ /* 0x000fe40007f3e0ff */
[----:B------:R-:W-:-:S04]  /*0130*/  LEA.HI.X R4, R0, UR13, RZ, 0x2, P0 ;  /* 0x0000000d00047c11 */ /* 0x000fc800080f14ff */
[----:B------:R-:W-:-:S07]  /*0140*/  IADD3.X R4, PT, PT, RZ, R4, RZ, P1, !PT ;  /* 0x00000004ff047210 */ /* 0x000fce0000ffe4ff */
.L_x_23:
[----:B0123--:R-:W0:Y:S01]  /*0150*/  LDC.64 R14, c[0x0][0x390] ;  /* 0x0000e400ff0e7b82 */ /* 0x00fe220000000a00 */
[----:B------:R-:W-:Y:S01]  /*0160*/  IADD3 R7, PT, PT, R0, R5, RZ ;  /* 0x0000000500077210 */ /* 0x000fe20007ffe0ff */
[----:B------:R-:W1:Y:S01]  /*0170*/  LDCU UR12, c[0x0][0x39c] ;  /* 0x00007380ff0c77ac */ /* 0x000e620008000800 */
[----:B------:R-:W-:Y:S01]  /*0180*/  UMOV UR4, URZ ;  /* 0x000000ff00047c82 */ /* 0x000fe20008000000 */
[----:B-1----:R-:W-:Y:S02]  /*0190*/  UISETP.GE.U32.AND UP0, UPT, UR12, 0x8, UPT ;  /* 0x000000080c00788c */ /* 0x002fe4000bf06070 */
[----:B0-----:R-:W-:-:S05]  /*01a0*/  IMAD.WIDE.U32 R14, R7, 0x4, R14 ;  /* 0x00000004070e7825 */ /* 0x001fca00078e000e */
[----:B------:R0:W-:Y:S02]  /*01b0*/  STG.E desc[UR10][R14.64], RZ ;  /* 0x000000ff0e007986 */ /* 0x0001e4000c10190a */
[----:B------:R-:W-:Y:S05]  /*01c0*/  BRA.U !UP0, `(.L_x_18) ;  /* 0x0000000508107547 */ /* 0x000fea000b800000 */
[----:B------:R-:W1:Y:S01]  /*01d0*/  LDC R18, c[0x0][0x3a0] ;  /* 0x0000e800ff127b82 */ /* 0x000e620000000800 */
[----:B------:R-:W-:Y:S01]  /*01e0*/  MOV R24, R2 ;  /* 0x0000000200187202 */ /* 0x000fe20000000f00 */
[----:B------:R-:W-:Y:S01]  /*01f0*/  IMAD.MOV.U32 R27, RZ, RZ, R4 ;  /* 0x000000ffff1b7224 */ /* 0x000fe200078e0004 */
[----:B------:R-:W-:-:S05]  /*0200*/  UMOV UR4, UR7 ;  /* 0x0000000700047c82 */ /* 0x000fca0008000000 */
[----:B------:R-:W2:Y:S01]  /*0210*/  LDC.64 R16, c[0x0][0x388] ;  /* 0x0000e200ff107b82 */ /* 0x000ea20000000a00 */
[C---:B-1----:R-:W-:Y:S01]  /*0220*/  IADD3 R6, PT, PT, R5.reuse, R18, RZ ;  /* 0x0000001205067210 */ /* 0x042fe20007ffe0ff */
[C-C-:B------:R-:W-:Y:S01]  /*0230*/  IMAD R10, R18.reuse, 0x3, R5.reuse ;  /* 0x00000003120a7824 */ /* 0x140fe200078e0205 */
[CC--:B------:R-:W-:Y:S01]  /*0240*/  LEA R8, R18.reuse, R5.reuse, 0x1 ;  /* 0x0000000512087211 */ /* 0x0c0fe200078e08ff */
[C-C-:B------:R-:W-:Y:S01]  /*0250*/  IMAD R7, R18.reuse, 0x5, R5.reuse ;  /* 0x0000000512077824 */ /* 0x140fe200078e0205 */
[C---:B------:R-:W-:Y:S01]  /*0260*/  LEA R12, R18.reuse, R5, 0x2 ;  /* 0x00000005120c7211 */ /* 0x040fe200078e10ff */
[C-C-:B------:R-:W-:Y:S02]  /*0270*/  IMAD R9, R18.reuse, 0x6, R5.reuse ;  /* 0x0000000612097824 */ /* 0x140fe400078e0205 */
[----:B------:R-:W-:Y:S02]  /*0280*/  IMAD R11, R18, 0x7, R5 ;  /* 0x00000007120b7824 */ /* 0x000fe400078e0205 */
[----:B--2---:R-:W-:-:S07]  /*0290*/  IMAD.WIDE.U32 R20, R5, 0x4, R16 ;  /* 0x0000000405147825 */ /* 0x004fce00078e0010 */
.L_x_19:
[----:B------:R-:W-:Y:S01]  /*02a0*/  MOV R18, R24 ;  /* 0x0000001800127202 */ /* 0x000fe20000000f00 */
[----:B------:R-:W-:Y:S01]  /*02b0*/  IMAD.MOV.U32 R19, RZ, RZ, R27 ;  /* 0x000000ffff137224 */ /* 0x000fe200078e001b */
[----:B------:R-:W2:Y:S04]  /*02c0*/  LDG.E R22, desc[UR10][R20.64] ;  /* 0x0000000a14167981 */ /* 0x000ea8000c1e1900 */
[----:B------:R-:W2:Y:S02]  /*02d0*/  LDG.E R13, desc[UR10][R18.64+-0x10] ;  /* 0xfffff00a120d7981 */ /* 0x000ea4000c1e1900 */
[----:B--2---:R-:W-:Y:S02]  /*02e0*/  IMAD R13, R13, R22, RZ ;  /* 0x000000160d0d7224 */ /* 0x004fe400078e02ff */
[----:B------:R-:W-:-:S03]  /*02f0*/  IMAD.WIDE.U32 R22, R6, 0x4, R16 ;  /* 0x0000000406167825 */ /* 0x000fc600078e0010 */
[----:B------:R1:W-:Y:S04]  /*0300*/  REDG.E.ADD.STRONG.GPU desc[UR10][R14.64], R13 ;  /* 0x0000000d0e00798e */ /* 0x0003e8000c12e10a */
[----:B------:R-:W2:Y:S04]  /*0310*/  LDG.E R23, desc[UR10][R22.64] ;  /* 0x0000000a16177981 */ /* 0x000ea8000c1e1900 */
[----:B------:R-:W2:Y:S02]  /*0320*/  LDG.E R24, desc[UR10][R18.64+-0xc] ;  /* 0xfffff40a12187981 */ /* 0x000ea4000c1e1900 */
[----:B--2---:R-:W-:-:S02]  /*0330*/  IMAD R29, R24, R23, RZ ;  /* 0x00000017181d7224 */ /* 0x004fc400078e02ff */
[----:B------:R-:W-:-:S03]  /*0340*/  IMAD.WIDE.U32 R24, R8, 0x4, R16 ;  /* 0x0000000408187825 */ /* 0x000fc600078e0010 */
[----:B------:R2:W-:Y:S04]  /*0350*/  REDG.E.ADD.STRONG.GPU desc[UR10][R14.64], R29 ;  /* 0x0000001d0e00798e */ /* 0x0005e8000c12e10a */
[----:B------:R-:W3:Y:S04]  /*0360*/  LDG.E R25, desc[UR10][R24.64] ;  /* 0x0000000a18197981 */ /* 0x000ee8000c1e1900 */
[----:B------:R-:W3:Y:S02]  /*0370*/  LDG.E R26, desc[UR10][R18.64+-0x8] ;  /* 0xfffff80a121a7981 */ /* 0x000ee4000c1e1900 */
[----:B---3--:R-:W-:-:S02]  /*0380*/  IMAD R28, R26, R25, RZ ;  /* 0x000000191a1c7224 */ /* 0x008fc400078e02ff */
[----:B------:R-:W-:-:S03]  /*0390*/  IMAD.WIDE.U32 R26, R10, 0x4, R16 ;  /* 0x000000040a1a7825 */ /* 0x000fc600078e0010 */
[----:B------:R3:W-:Y:S04]  /*03a0*/  REDG.E.ADD.STRONG.GPU desc[UR10][R14.64], R28 ;  /* 0x0000001c0e00798e */ /* 0x0007e8000c12e10a */
[----:B------:R-:W4:Y:S04]  /*03b0*/  LDG.E R26, desc[UR10][R26.64] ;  /* 0x0000000a1a1a7981 */ /* 0x000f28000c1e1900 */
[----:B-1----:R-:W4:Y:S01]  /*03c0*/  LDG.E R13, desc[UR10][R18.64+-0x4] ;  /* 0xfffffc0a120d7981 */ /* 0x002f22000c1e1900 */
[----:B------:R-:W-:-:S04]  /*03d0*/  IMAD.WIDE.U32 R22, R12, 0x4, R16 ;  /* 0x000000040c167825 */ /* 0x000fc800078e0010 */
[----:B----4-:R-:W-:-:S05]  /*03e0*/  IMAD R13, R13, R26, RZ ;  /* 0x0000001a0d0d7224 */ /* 0x010fca00078e02ff */
        /* <DEDUP_REMOVED lines=11> */
[----:B------:R-:W3:Y:S04]  /*04a0*/  LDG.E R26, desc[UR10][R26.64] ;  /* 0x0000000a1a1a7981 */ /* 0x000ee8000c1e1900 */
[----:B-1----:R-:W3:Y:S01]  /*04b0*/  LDG.E R13, desc[UR10][R18.64+0x8] ;  /* 0x0000080a120d7981 */ /* 0x002ee2000c1e1900 */
[----:B------:R-:W-:-:S04]  /*04c0*/  IMAD.WIDE.U32 R22, R11, 0x4, R16 ;  /* 0x000000040b167825 */ /* 0x000fc800078e0010 */
        /* <DEDUP_REMOVED lines=8> */
[----:B------:R-:W-:Y:S01]  /*0550*/  IADD3 R24, P0, PT, R18, 0x20, RZ ;  /* 0x0000002012187810 */ /* 0x000fe20007f1e0ff */
[C---:B------:R-:W-:Y:S01]  /*0560*/  IMAD.IADD R12, R3.reuse, 0x1, R12 ;  /* 0x00000001030c7824 */ /* 0x040fe200078e020c */
[C---:B------:R-:W-:Y:S01]  /*0570*/  IADD3 R6, PT, PT, R3.reuse, R6, RZ ;  /* 0x0000000603067210 */ /* 0x040fe20007ffe0ff */
[C---:B------:R-:W-:Y:S01]  /*0580*/  IMAD.WIDE.U32 R20, R3.reuse, 0x4, R20 ;  /* 0x0000000403147825 */ /* 0x040fe200078e0014 */
[----:B------:R-:W-:Y:S02]  /*0590*/  IADD3.X R27, PT, PT, RZ, R19, RZ, P0, !PT ;  /* 0x00000013ff1b7210 */ /* 0x000fe400007fe4ff */
[C---:B------:R-:W-:Y:S02]  /*05a0*/  IADD3 R8, PT, PT, R3.reuse, R8, RZ ;  /* 0x0000000803087210 */ /* 0x040fe40007ffe0ff */
[C---:B------:R-:W-:Y:S02]  /*05b0*/  IADD3 R10, PT, PT, R3.reuse, R10, RZ ;  /* 0x0000000a030a7210 */ /* 0x040fe40007ffe0ff */
[----:B------:R-:W-:-:S02]  /*05c0*/  IADD3 R7, PT, PT, R3, R7, RZ ;  /* 0x0000000703077210 */ /* 0x000fc40007ffe0ff */
[C---:B------:R-:W-:Y:S02]  /*05d0*/  IADD3 R9, PT, PT, R3.reuse, R9, RZ ;  /* 0x0000000903097210 */ /* 0x040fe40007ffe0ff */
[----:B------:R-:W-:Y:S01]  /*05e0*/  IADD3 R11, PT, PT, R3, R11, RZ ;  /* 0x0000000b030b7210 */ /* 0x000fe20007ffe0ff */
[----:B--2---:R-:W-:Y:S06]  /*05f0*/  BRA.U UP0, `(.L_x_19) ;  /* 0xfffffffd00287547 */ /* 0x004fec000b83ffff */
[----:B------:R-:W-:-:S05]  /*0600*/  UMOV UR4, UR6 ;  /* 0x0000000600047c82 */ /* 0x000fca0008000000 */
.L_x_18:
[----:B------:R-:W-:-:S09]  /*0610*/  UISETP.NE.AND UP0, UPT, UR8, URZ, UPT ;  /* 0x000000ff0800728c */ /* 0x000fd2000bf05270 */
[----:B------:R-:W-:Y:S05]  /*0620*/  BRA.U !UP0, `(.L_x_20) ;  /* 0x0000000508387547 */ /* 0x000fea000b800000 */
[----:B------:R-:W-:Y:S02]  /*0630*/  UIADD3 UR9, UPT, UPT, UR8, -0x1, URZ ;  /* 0xffffffff08097890 */ /* 0x000fe4000fffe0ff */
[----:B------:R-:W-:Y:S02]  /*0640*/  UISETP.NE.AND UP1, UPT, UR5, URZ, UPT ;  /* 0x000000ff0500728c */ /* 0x000fe4000bf25270 */
[----:B------:R-:W-:-:S09]  /*0650*/  UISETP.GE.U32.AND UP0, UPT, UR9, 0x3, UPT ;  /* 0x000000030900788c */ /* 0x000fd2000bf06070 */
[----:B------:R-:W-:Y:S05]  /*0660*/  BRA.U !UP0, `(.L_x_21) ;  /* 0x00000001088c7547 */ /* 0x000fea000b800000 */
[----:B------:R-:W1:Y:S01]  /*0670*/  LDC R10, c[0x0][0x3a0] ;  /* 0x0000e800ff0a7b82 */ /* 0x000e620000000800 */
[----:B------:R-:W-:Y:S01]  /*0680*/  IADD3 R9, PT, PT, R0, UR4, RZ ;  /* 0x0000000400097c10 */ /* 0x000fe2000fffe0ff */
[----:B------:R-:W2:Y:S06]  /*0690*/  LDCU.64 UR14, c[0x0][0x380] ;  /* 0x00007000ff0e77ac */ /* 0x000eac0008000a00 */
[----:B------:R-:W3:Y:S08]  /*06a0*/  LDC.64 R12, c[0x0][0x380] ;  /* 0x0000e000ff0c7b82 */ /* 0x000ef00000000a00 */
[----:B------:R-:W4:Y:S01]  /*06b0*/  LDC.64 R6, c[0x0][0x388] ;  /* 0x0000e200ff067b82 */ /* 0x000f220000000a00 */
[----:B-1----:R-:W-:-:S02]  /*06c0*/  IMAD R11, R10, UR4, R5 ;  /* 0x000000040a0b7c24 */ /* 0x002fc4000f8e0205 */
[----:B---3--:R-:W-:-:S06]  /*06d0*/  IMAD.WIDE.U32 R12, R9, 0x4, R12 ;  /* 0x00000004090c7825 */ /* 0x008fcc00078e000c */
[----:B------:R-:W3:Y:S01]  /*06e0*/  LDG.E R12, desc[UR10][R12.64] ;  /* 0x0000000a0c0c7981 */ /* 0x000ee2000c1e1900 */
[----:B----4-:R-:W-:-:S06]  /*06f0*/  IMAD.WIDE.U32 R16, R11, 0x4, R6 ;  /* 0x000000040b107825 */ /* 0x010fcc00078e0006 */
[----:B------:R-:W3:Y:S01]  /*0700*/  LDG.E R17, desc[UR10][R16.64] ;  /* 0x0000000a10117981 */ /* 0x000ee2000c1e1900 */
[----:B------:R-:W-:Y:S02]  /*0710*/  IADD3 R9, P0, PT, R0, UR4, RZ ;  /* 0x0000000400097c10 */ /* 0x000fe4000ff1e0ff */
[----:B------:R-:W-:-:S03]  /*0720*/  IADD3 R21, PT, PT, R11, R10, RZ ;  /* 0x0000000a0b157210 */ /* 0x000fc60007ffe0ff */
[----:B------:R-:W-:Y:S01]  /*0730*/  IMAD.X R18, RZ, RZ, RZ, P0 ;  /* 0x000000ffff127224 */ /* 0x000fe200000e06ff */
[----:B--2---:R-:W-:-:S04]  /*0740*/  LEA R8, P0, R9, UR14, 0x2 ;  /* 0x0000000e09087c11 */ /* 0x004fc8000f8010ff */
[----:B------:R-:W-:Y:S01]  /*0750*/  LEA.HI.X R9, R9, UR15, R18, 0x2, P0 ;  /* 0x0000000f09097c11 */ /* 0x000fe200080f1412 */
[----:B------:R-:W-:-:S04]  /*0760*/  IMAD.WIDE.U32 R18, R21, 0x4, R6 ;  /* 0x0000000415127825 */ /* 0x000fc800078e0006 */
[----:B---3--:R-:W-:-:S05]  /*0770*/  IMAD R11, R12, R17, RZ ;  /* 0x000000110c0b7224 */ /* 0x008fca00078e02ff */
[----:B------:R1:W-:Y:S04]  /*0780*/  REDG.E.ADD.STRONG.GPU desc[UR10][R14.64], R11 ;  /* 0x0000000b0e00798e */ /* 0x0003e8000c12e10a */
[----:B------:R-:W2:Y:S04]  /*0790*/  LDG.E R19, desc[UR10][R18.64] ;  /* 0x0000000a12137981 */ /* 0x000ea8000c1e1900 */
[----:B------:R-:W2:Y:S01]  /*07a0*/  LDG.E R12, desc[UR10][R8.64+0x4] ;  /* 0x0000040a080c7981 */ /* 0x000ea2000c1e1900 */
[----:B------:R-:W-:Y:S01]  /*07b0*/  IADD3 R21, PT, PT, R21, R10, RZ ;  /* 0x0000000a15157210 */ /* 0x000fe20007ffe0ff */
[----:B--2---:R-:W-:-:S04]  /*07c0*/  IMAD R17, R12, R19, RZ ;  /* 0x000000130c117224 */ /* 0x004fc800078e02ff */
[C---:B------:R-:W-:Y:S01]  /*07d0*/  IMAD.WIDE.U32 R12, R21.reuse, 0x4, R6 ;  /* 0x00000004150c7825 */ /* 0x040fe200078e0006 */
[----:B------:R2:W-:Y:S05]  /*07e0*/  REDG.E.ADD.STRONG.GPU desc[UR10][R14.64], R17 ;  /* 0x000000110e00798e */ /* 0x0005ea000c12e10a */
[----:B------:R-:W3:Y:S04]  /*07f0*/  LDG.E R13, desc[UR10][R12.64] ;  /* 0x0000000a0c0d7981 */ /* 0x000ee8000c1e1900 */
[----:B------:R-:W3:Y:S01]  /*0800*/  LDG.E R16, desc[UR10][R8.64+0x8] ;  /* 0x0000080a08107981 */ /* 0x000ee2000c1e1900 */
[----:B------:R-:W-:-:S05]  /*0810*/  IADD3 R23, PT, PT, R21, R10, RZ ;  /* 0x0000000a15177210 */ /* 0x000fca0007ffe0ff */
[----:B------:R-:W-:-:S04]  /*0820*/  IMAD.WIDE.U32 R6, R23, 0x4, R6 ;  /* 0x0000000417067825 */ /* 0x000fc800078e0006 */
[----:B---3--:R-:W-:-:S05]  /*0830*/  IMAD R21, R16, R13, RZ ;  /* 0x0000000d10157224 */ /* 0x008fca00078e02ff */
[----:B------:R2:W-:Y:S04]  /*0840*/  REDG.E.ADD.STRONG.GPU desc[UR10][R14.64], R21 ;  /* 0x000000150e00798e */ /* 0x0005e8000c12e10a */
[----:B------:R-:W1:Y:S04]  /*0850*/  LDG.E R10, desc[UR10][R8.64+0xc] ;  /* 0x00000c0a080a7981 */ /* 0x000e68000c1e1900 */
[----:B------:R-:W1:Y:S02]  /*0860*/  LDG.E R7, desc[UR10][R6.64] ;  /* 0x0000000a06077981 */ /* 0x000e64000c1e1900 */
[----:B-1----:R-:W-:-:S05]  /*0870*/  IMAD R11, R10, R7, RZ ;  /* 0x000000070a0b7224 */ /* 0x002fca00078e02ff */
[----:B------:R2:W-:Y:S01]  /*0880*/  REDG.E.ADD.STRONG.GPU desc[UR10][R14.64], R11 ;  /* 0x0000000b0e00798e */ /* 0x0005e2000c12e10a */
[----:B------:R-:W-:-:S12]  /*0890*/  UIADD3 UR4, UPT, UPT, UR4, 0x4, URZ ;  /* 0x0000000404047890 */ /* 0x000fd8000fffe0ff */
.L_x_21:
[----:B------:R-:W-:Y:S05]  /*08a0*/  BRA.U !UP1, `(.L_x_20) ;  /* 0x0000000109987547 */ /* 0x000fea000b800000 */
[----:B------:R-:W-:Y:S02]  /*08b0*/  UISETP.NE.AND UP0, UPT, UR5, 0x1, UPT ;  /* 0x000000010500788c */ /* 0x000fe4000bf05270 */
[----:B------:R-:W-:-:S07]  /*08c0*/  ULOP3.LUT UP1, URZ, UR12, 0x1, URZ, 0xc0, !UPT ;  /* 0x000000010cff7892 */ /* 0x000fce000f82c0ff */
[----:B------:R-:W-:Y:S05]  /*08d0*/  BRA.U !UP0, `(.L_x_22) ;  /* 0x00000001085c7547 */ /* 0x000fea000b800000 */
[----:B------:R-:W1:Y:S01]  /*08e0*/  LDC R16, c[0x0][0x3a0] ;  /* 0x0000e800ff107b82 */ /* 0x000e620000000800 */
[----:B--2---:R-:W-:Y:S01]  /*08f0*/  IADD3 R11, PT, PT, R0, UR4, RZ ;  /* 0x00000004000b7c10 */ /* 0x004fe2000fffe0ff */
        /* <DEDUP_REMOVED lines=11> */
[----:B--2---:R-:W-:Y:S01]  /*09b0*/  LEA R8, P0, R9, UR12, 0x2 ;  /* 0x0000000c09087c11 */ /* 0x004fe2000f8010ff */
[----:B------:R-:W-:-:S03]  /*09c0*/  IMAD.WIDE.U32 R6, R19, 0x4, R6 ;  /* 0x0000000413067825 */ /* 0x000fc600078e0006 */
[----:B------:R-:W-:Y:S01]  /*09d0*/  LEA.HI.X R9, R9, UR13, R18, 0x2, P0 ;  /* 0x0000000d09097c11 */ /* 0x000fe200080f1412 */
[----:B---3--:R-:W-:-:S05]  /*09e0*/  IMAD R17, R10, R13, RZ ;  /* 0x0000000d0a117224 */ /* 0x008fca00078e02ff */
[----:B------:R1:W-:Y:S04]  /*09f0*/  REDG.E.ADD.STRONG.GPU desc[UR10][R14.64], R17 ;  /* 0x000000110e00798e */ /* 0x0003e8000c12e10a */
[----:B------:R-:W2:Y:S04]  /*0a00*/  LDG.E R7, desc[UR10][R6.64] ;  /* 0x0000000a06077981 */ /* 0x000ea8000c1e1900 */
[----:B------:R-:W2:Y:S02]  /*0a10*/  LDG.E R8, desc[UR10][R8.64+0x4] ;  /* 0x0000040a08087981 */ /* 0x000ea4000c1e1900 */
[----:B--2---:R-:W-:-:S05]  /*0a20*/  IMAD R11, R8, R7, RZ ;  /* 0x00000007080b7224 */ /* 0x004fca00078e02ff */
[----:B------:R1:W-:Y:S01]  /*0a30*/  REDG.E.ADD.STRONG.GPU desc[UR10][R14.64], R11 ;  /* 0x0000000b0e00798e */ /* 0x0003e2000c12e10a */
[----:B------:R-:W-:-:S12]  /*0a40*/  UIADD3 UR4, UPT, UPT, UR4, 0x2, URZ ;  /* 0x0000000204047890 */ /* 0x000fd8000fffe0ff */
.L_x_22:
[----:B------:R-:W-:Y:S05]  /*0a50*/  BRA.U !UP1, `(.L_x_20) ;  /* 0x00000001092c7547 */ /* 0x000fea000b800000 */
[----:B------:R-:W3:Y:S01]  /*0a60*/  LDC R10, c[0x0][0x3a0] ;  /* 0x0000e800ff0a7b82 */ /* 0x000ee20000000800 */
[----:B-12---:R-:W-:-:S07]  /*0a70*/  IADD3 R11, PT, PT, R0, UR4, RZ ;  /* 0x00000004000b7c10 */ /* 0x006fce000fffe0ff */
[----:B------:R-:W1:Y:S08]  /*0a80*/  LDC.64 R6, c[0x0][0x380] ;  /* 0x0000e000ff067b82 */ /* 0x000e700000000a00 */
[----:B------:R-:W2:Y:S01]  /*0a90*/  LDC.64 R8, c[0x0][0x388] ;  /* 0x0000e200ff087b82 */ /* 0x000ea20000000a00 */
[----:B---3--:R-:W-:Y:S02]  /*0aa0*/  IMAD R13, R10, UR4, R5 ;  /* 0x000000040a0d7c24 */ /* 0x008fe4000f8e0205 */
[----:B-1----:R-:W-:-:S06]  /*0ab0*/  IMAD.WIDE.U32 R6, R11, 0x4, R6 ;  /* 0x000000040b067825 */ /* 0x002fcc00078e0006 */
[----:B------:R-:W3:Y:S01]  /*0ac0*/  LDG.E R6, desc[UR10][R6.64] ;  /* 0x0000000a06067981 */ /* 0x000ee2000c1e1900 */
[----:B--2---:R-:W-:-:S06]  /*0ad0*/  IMAD.WIDE.U32 R8, R13, 0x4, R8 ;  /* 0x000000040d087825 */ /* 0x004fcc00078e0008 */
[----:B------:R-:W3:Y:S02]  /*0ae0*/  LDG.E R9, desc[UR10][R8.64] ;  /* 0x0000000a08097981 */ /* 0x000ee4000c1e1900 */
[----:B---3--:R-:W-:-:S05]  /*0af0*/  IMAD R11, R6, R9, RZ ;  /* 0x00000009060b7224 */ /* 0x008fca00078e02ff */
[----:B------:R3:W-:Y:S02]  /*0b00*/  REDG.E.ADD.STRONG.GPU desc[UR10][R14.64], R11 ;  /* 0x0000000b0e00798e */ /* 0x0007e4000c12e10a */
.L_x_20:
[----:B------:R-:W4:Y:S01]  /*0b10*/  LDCU UR4, c[0x0][0x3a0] ;  /* 0x00007400ff0477ac */ /* 0x000f220008000800 */
[----:B------:R-:W-:-:S04]  /*0b20*/  IADD3 R5, PT, PT, R5, 0x1, RZ ;  /* 0x0000000105057810 */ /* 0x000fc80007ffe0ff */
[----:B----4-:R-:W-:-:S13]  /*0b30*/  ISETP.NE.AND P0, PT, R5, UR4, PT ;  /* 0x0000000405007c0c */ /* 0x010fda000bf05270 */
[----:B------:R-:W-:Y:S05]  /*0b40*/  @!P0 EXIT ;  /* 0x000000000000894d */ /* 0x000fea0003800000 */
[----:B------:R-:W-:Y:S05]  /*0b50*/  BRA `(.L_x_23) ;  /* 0xfffffff4007c7947 */ /* 0x000fea000383ffff */
.L_x_17:
[C---:B------:R-:W-:Y:S01]  /*0b60*/  ISETP.GE.U32.AND P1, PT, R6.reuse, 0x8, PT ;  /* 0x000000080600780c */ /* 0x040fe20003f26070 */
[----:B------:R-:W-:Y:S01]  /*0b70*/  HFMA2 R7, -RZ, RZ, 0, 0 ;  /* 0x00000000ff077431 */ /* 0x000fe200000001ff */
[----:B------:R-:W-:-:S04]  /*0b80*/  LOP3.LUT R8, R6, 0x7, RZ, 0xc0, !PT ;  /* 0x0000000706087812 */ /* 0x000fc800078ec0ff */
[----:B------:R-:W-:-:S07]  /*0b90*/  ISETP.NE.AND P0, PT, R8, RZ, PT ;  /* 0x000000ff0800720c */ /* 0x000fce0003f05270 */
[----:B------:R-:W-:Y:S06]  /*0ba0*/  @!P1 BRA `(.L_x_24) ;  /* 0x0000000000409947 */ /* 0x000fec0003800000 */
[----:B------:R-:W0:Y:S01]  /*0bb0*/  LDC.64 R4, c[0x0][0x390] ;  /* 0x0000e400ff047b82 */ /* 0x000e220000000a00 */
[----:B------:R-:W-:Y:S01]  /*0bc0*/  LOP3.LUT R7, R6, 0x7ffffff8, RZ, 0xc0, !PT ;  /* 0x7ffffff806077812 */ /* 0x000fe200078ec0ff */
[----:B------:R-:W-:-:S06]  /*0bd0*/  UMOV UR4, URZ ;  /* 0x000000ff00047c82 */ /* 0x000fcc0008000000 */
.L_x_25:
[----:B-1----:R-:W-:Y:S01]  /*0be0*/  VIADD R3, R0, UR4 ;  /* 0x0000000400037c36 */ /* 0x002fe20008000000 */
[----:B------:R-:W-:-:S03]  /*0bf0*/  UIADD3 UR4, UPT, UPT, UR4, 0x8, URZ ;  /* 0x0000000804047890 */ /* 0x000fc6000fffe0ff */
[----:B0-----:R-:W-:-:S03]  /*0c00*/  IMAD.WIDE R2, R3, 0x4, R4 ;  /* 0x0000000403027825 */ /* 0x001fc600078e0204 */
[----:B------:R-:W-:Y:S02]  /*0c10*/  ISETP.NE.AND P1, PT, R7, UR4, PT ;  /* 0x0000000407007c0c */ /* 0x000fe4000bf25270 */
[----:B------:R1:W-:Y:S04]  /*0c20*/  STG.E desc[UR10][R2.64], RZ ;  /* 0x000000ff02007986 */ /* 0x0003e8000c10190a */
[----:B------:R1:W-:Y:S04]  /*0c30*/  STG.E desc[UR10][R2.64+0x4], RZ ;  /* 0x000004ff02007986 */ /* 0x0003e8000c10190a */
[----:B------:R1:W-:Y:S04]  /*0c40*/  STG.E desc[UR10][R2.64+0x8], RZ ;  /* 0x000008ff02007986 */ /* 0x0003e8000c10190a */
[----:B------:R1:W-:Y:S04]  /*0c50*/  STG.E desc[UR10][R2.64+0xc], RZ ;  /* 0x00000cff02007986 */ /* 0x0003e8000c10190a */
[----:B------:R1:W-:Y:S04]  /*0c60*/  STG.E desc[UR10][R2.64+0x10], RZ ;  /* 0x000010ff02007986 */ /* 0x0003e8000c10190a */
[----:B------:R1:W-:Y:S04]  /*0c70*/  STG.E desc[UR10][R2.64+0x14], RZ ;  /* 0x000014ff02007986 */ /* 0x0003e8000c10190a */
[----:B------:R1:W-:Y:S04]  /*0c80*/  STG.E desc[UR10][R2.64+0x18], RZ ;  /* 0x000018ff02007986 */ /* 0x0003e8000c10190a */
[----:B------:R1:W-:Y:S01]  /*0c90*/  STG.E desc[UR10][R2.64+0x1c], RZ ;  /* 0x00001cff02007986 */ /* 0x0003e2000c10190a */
[----:B------:R-:W-:Y:S05]  /*0ca0*/  @P1 BRA `(.L_x_25) ;  /* 0xfffffffc00cc1947 */ /* 0x000fea000383ffff */
.L_x_24:
[----:B------:R-:W-:Y:S05]  /*0cb0*/  @!P0 EXIT ;  /* 0x000000000000894d */ /* 0x000fea0003800000 */
[----:B------:R-:W-:Y:S02]  /*0cc0*/  ISETP.GE.U32.AND P0, PT, R8, 0x4, PT ;  /* 0x000000040800780c */ /* 0x000fe40003f06070 */
[----:B------:R-:W-:-:S04]  /*0cd0*/  LOP3.LUT R4, R6, 0x3, RZ, 0xc0, !PT ;  /* 0x0000000306047812 */ /* 0x000fc800078ec0ff */
[----:B------:R-:W-:-:S07]  /*0ce0*/  ISETP.NE.AND P1, PT, R4, RZ, PT ;  /* 0x000000ff0400720c */ /* 0x000fce0003f25270 */
[----:B------:R-:W-:Y:S06]  /*0cf0*/  @!P0 BRA `(.L_x_26) ;  /* 0x0000000000208947 */ /* 0x000fec0003800000 */
[----:B-1----:R-:W0:Y:S01]  /*0d00*/  LDC.64 R2, c[0x0][0x390] ;  /* 0x0000e400ff027b82 */ /* 0x002e220000000a00 */
[----:B------:R-:W-:Y:S02]  /*0d10*/  IADD3 R5, PT, PT, R0, R7, RZ ;  /* 0x0000000700057210 */ /* 0x000fe40007ffe0ff */
[----:B------:R-:W-:-:S03]  /*0d20*/  IADD3 R7, PT, PT, R7, 0x4, RZ ;  /* 0x0000000407077810 */ /* 0x000fc60007ffe0ff */
[----:B0-----:R-:W-:-:S05]  /*0d30*/  IMAD.WIDE R2, R5, 0x4, R2 ;  /* 0x0000000405027825 */ /* 0x001fca00078e0202 */
[----:B------:R0:W-:Y:S04]  /*0d40*/  STG.E desc[UR10][R2.64], RZ ;  /* 0x000000ff02007986 */ /* 0x0001e8000c10190a */
[----:B------:R0:W-:Y:S04]  /*0d50*/  STG.E desc[UR10][R2.64+0x4], RZ ;  /* 0x000004ff02007986 */ /* 0x0001e8000c10190a */
[----:B------:R0:W-:Y:S04]  /*0d60*/  STG.E desc[UR10][R2.64+0x8], RZ ;  /* 0x000008ff02007986 */ /* 0x0001e8000c10190a */
[----:B------:R0:W-:Y:S02]  /*0d70*/  STG.E desc[UR10][R2.64+0xc], RZ ;  /* 0x00000cff02007986 */ /* 0x0001e4000c10190a */
.L_x_26:
[----:B------:R-:W-:Y:S05]  /*0d80*/  @!P1 EXIT ;  /* 0x000000000000994d */ /* 0x000fea0003800000 */
[----:B------:R-:W-:Y:S02]  /*0d90*/  ISETP.NE.AND P0, PT, R4, 0x1, PT ;  /* 0x000000010400780c */ /* 0x000fe40003f05270 */
[----:B------:R-:W-:-:S04]  /*0da0*/  LOP3.LUT R4, R6, 0x1, RZ, 0xc0, !PT ;  /* 0x0000000106047812 */ /* 0x000fc800078ec0ff */
[----:B------:R-:W-:-:S07]  /*0db0*/  ISETP.NE.U32.AND P1, PT, R4, 0x1, PT ;  /* 0x000000010400780c */ /* 0x000fce0003f25070 */
[----:B01----:R-:W0:Y:S01]  /*0dc0*/  @P0 LDC.64 R2, c[0x0][0x390] ;  /* 0x0000e400ff020b82 */ /* 0x003e220000000a00 */
[----:B------:R-:W-:-:S05]  /*0dd0*/  @P0 IADD3 R5, PT, PT, R0, R7, RZ ;  /* 0x0000000700050210 */ /* 0x000fca0007ffe0ff */
[----:B0-----:R-:W-:-:S05]  /*0de0*/  @P0 IMAD.WIDE R2, R5, 0x4, R2 ;  /* 0x0000000405020825 */ /* 0x001fca00078e0202 */
[----:B------:R0:W-:Y:S04]  /*0df0*/  @P0 STG.E desc[UR10][R2.64], RZ ;  /* 0x000000ff02000986 */ /* 0x0001e8000c10190a */
[----:B------:R0:W-:Y:S01]  /*0e00*/  @P0 STG.E desc[UR10][R2.64+0x4], RZ ;  /* 0x000004ff02000986 */ /* 0x0001e2000c10190a */
[----:B------:R-:W-:Y:S05]  /*0e10*/  @P1 EXIT ;  /* 0x000000000000194d */ /* 0x000fea0003800000 */
[----:B0-----:R-:W0:Y:S01]  /*0e20*/  LDC.64 R2, c[0x0][0x390] ;  /* 0x0000e400ff027b82 */ /* 0x001e220000000a00 */
[----:B------:R-:W-:-:S04]  /*0e30*/  @P0 IADD3 R7, PT, PT, R7, 0x2, RZ ;  /* 0x0000000207070810 */ /* 0x000fc80007ffe0ff */
[----:B------:R-:W-:-:S05]  /*0e40*/  IADD3 R7, PT, PT, R0, R7, RZ ;  /* 0x0000000700077210 */ /* 0x000fca0007ffe0ff */
[----:B0-----:R-:W-:-:S05]  /*0e50*/  IMAD.WIDE R2, R7, 0x4, R2 ;  /* 0x0000000407027825 */ /* 0x001fca00078e0202 */
[----:B------:R-:W-:Y:S01]  /*0e60*/  STG.E desc[UR10][R2.64], RZ ;  /* 0x000000ff02007986 */ /* 0x000fe2000c10190a */
[----:B------:R-:W-:Y:S05]  /*0e70*/  EXIT ;  /* 0x000000000000794d */ /* 0x000fea0003800000 */
.L_x_27:
        /* <DEDUP_REMOVED lines=16> */
.L_x_30:


//--------------------- .nv.shared.reserved.0     --------------------------
	.section	.nv.shared.reserved.0,"aw",@nobits
	.weak		__nv_reservedSMEM_offset_0_alias
	.size		__nv_reservedSMEM_offset_0_alias, 0, 64
	.other		__nv_reservedSMEM_offset_0_alias,@"STO_CUDA_RESERVED_SHARED STV_DEFAULT"
__nv_reservedSMEM_offset_0_alias:
	.zero		0
	.zero		64


//--------------------- .nv.constant0._Z8ele_multPiS_S_iii --------------------------
	.section	.nv.constant0._Z8ele_multPiS_S_iii,"a",@progbits
	.sectionflags	@""
	.align	4
.nv.constant0._Z8ele_multPiS_S_iii:
	.zero		932


//--------------------- .nv.constant0._Z8col_multPiS_S_iii --------------------------
	.section	.nv.constant0._Z8col_multPiS_S_iii,"a",@progbits
	.sectionflags	@""
	.align	4
.nv.constant0._Z8col_multPiS_S_iii:
	.zero		932


//--------------------- .nv.constant0._Z8row_multPiS_S_iii --------------------------
	.section	.nv.constant0._Z8row_multPiS_S_iii,"a",@progbits
	.sectionflags	@""
	.align	4
.nv.constant0._Z8row_multPiS_S_iii:
	.zero		932


//--------------------- SYMBOLS --------------------------

	.type		.nv.reservedSmem.offset0,@object
	.size		.nv.reservedSmem.offset0,0x4
